// auto-generated by cutlass_sweep.gemm — config: {"arch": "sm_100", "cluster_m": 4, "cluster_n": 2, "dtype": "bf16", "dtype_b": "bf16", "layout": "nt", "stages": 0, "tile_k": 32, "tile_m": 64, "tile_n": 64}
#include "cutlass/cutlass.h"
#include "cutlass/gemm/collective/collective_builder.hpp"
#include "cutlass/gemm/device/gemm_universal_adapter.h"
#include "cutlass/gemm/kernel/gemm_universal.hpp"
#include "cutlass/epilogue/collective/collective_builder.hpp"

using ElemA = cutlass::bfloat16_t;
using ElemB = cutlass::bfloat16_t;
using ElemCD = cutlass::bfloat16_t;
using Acc  = float;
using TileShape    = cute::Shape<cute::_64, cute::_64, cute::_32>;
using ClusterShape = cute::Shape<cute::_4, cute::_2, cute::_1>;

using CollectiveEpilogue = typename cutlass::epilogue::collective::CollectiveBuilder<
    cutlass::arch::Sm100, cutlass::arch::OpClassTensorOp,
    TileShape, ClusterShape,
    cutlass::epilogue::collective::EpilogueTileAuto,
    Acc, Acc,
    ElemCD, cutlass::layout::RowMajor, 128 / cutlass::sizeof_bits<ElemCD>::value,
    ElemCD, cutlass::layout::RowMajor, 128 / cutlass::sizeof_bits<ElemCD>::value,
    cutlass::epilogue::collective::EpilogueScheduleAuto
  >::CollectiveOp;

using CollectiveMainloop = typename cutlass::gemm::collective::CollectiveBuilder<
    cutlass::arch::Sm100, cutlass::arch::OpClassTensorOp,
    ElemA, cutlass::layout::RowMajor, 128 / cutlass::sizeof_bits<ElemA>::value,
    ElemB, cutlass::layout::ColumnMajor, 128 / cutlass::sizeof_bits<ElemB>::value,
    Acc,
    TileShape, ClusterShape,
    cutlass::gemm::collective::StageCountAutoCarveout<static_cast<int>(sizeof(typename CollectiveEpilogue::SharedStorage))>,
    cutlass::gemm::collective::KernelScheduleAuto
  >::CollectiveOp;

using GemmKernel = cutlass::gemm::kernel::GemmUniversal<
    cute::Shape<int,int,int,int>,
    CollectiveMainloop,
    CollectiveEpilogue
>;
using Gemm = cutlass::gemm::device::GemmUniversalAdapter<GemmKernel>;

// Force the device kernel symbol into the cubin without needing a host main.
auto* _anchor = &cutlass::device_kernel<GemmKernel>;


// ===== COMPILED SASS (sm_100a) =====

	.target	sm_100a

	.elftype	@"ET_EXEC"


//--------------------- .note.nv.tkinfo           --------------------------
	.section	.note.nv.tkinfo,"",@"SHT_NOTE"
	.sectionflags	@"SHF_NOTE_NV_TKINFO"
	.tkinfo
        /*0018*/ 	.word	0x00000002
        /*0030*/ 	.string	""
        /*0030*/ 	.string	"ptxas"
        /*0030*/ 	.string	"Cuda compilation tools, release 13.0, V13.0.88"
        /*0030*/ 	.string	"Build cuda_13.0.r13.0/compiler.36424714_0"
        /*0030*/ 	.string	"-arch sm_100a -m 64 "



//--------------------- .note.nv.cuinfo           --------------------------
	.section	.note.nv.cuinfo,"",@"SHT_NOTE"
	.sectionflags	@"SHF_NOTE_NV_CUINFO"
        /*0018*/ 	.short	0x0002
        /*001a*/ 	.short	0x0064
        /*001c*/ 	.short	0x0082
	.zero		2


//--------------------- .nv.info                  --------------------------
	.section	.nv.info,"",@"SHT_CUDA_INFO"
	.align	4


	//----- nvinfo : EIATTR_REGCOUNT
	.align		4
        /*0000*/ 	.byte	0x04, 0x2f
        /*0002*/ 	.short	(.L_19 - .L_18)
	.align		4
.L_18:
        /*0004*/ 	.word	index@(_ZN7cutlass13device_kernelINS_4gemm6kernel13GemmUniversalIN4cute5tupleIJiiiiEEENS1_10collective13CollectiveMmaINS1_35MainloopSm100TmaUmmaWarpSpecializedILi26ELi2ELi4ENS5_IJNS4_1CILi4EEENSA_ILi2EEENSA_ILi1EEEEEEEENS5_IJNSA_ILi64EEESG_NSA_ILi32EEEEEENS_10bfloat16_tENS5_IJlSD_lEEESJ_SK_NS4_8TiledMMAINS4_8MMA_AtomIJNS4_20SM100_MMA_F16BF16_SSISJ_SJ_fLi64ELi64ELNS4_4UMMA5MajorE0ELSP_0ELNSO_7ScaleInE0ELSQ_0EEEEEENS4_6LayoutINS5_IJSD_SD_SD_EEENS5_IJNSA_ILi0EEESV_SV_EEEEENS5_IJNS4_10UnderscoreESY_SY_EEEEENS4_23SM90_TMA_LOAD_MULTICASTENS4_14ComposedLayoutINS4_7SwizzleILi2ELi4ELi3EEENS4_18smem_ptr_flag_bitsILi16EEENST_INS5_IJNSA_ILi8EEESH_EEENS5_IJSH_SD_EEEEEEEvNS4_8identityES11_S1B_vS1C_EENS_8epilogue10collective18CollectiveEpilogueINS1E_23Sm100TmaWarpSpecializedILi3ELi2ELi16ELb1ELb0EEEJSI_NS5_IJNST_ISG_SD_EENST_ISH_SD_EEEEESJ_SK_SJ_SK_NS1E_6fusion15FusionCallbacksIS1I_NS1M_17LinearCombinationISJ_fSJ_fLNS_15FloatRoundStyleE2EEESI_S1L_JEEENS4_5SM1004TMEM4LOAD26SM100_TMEM_LOAD_16dp256b4xENS4_13SM90_TMA_LOADES1B_NS4_17SM75_U32x4_LDSM_NENS4_14SM90_TMA_STOREES1B_NS4_17SM90_U32x4_STSM_NENS4_39AutoVectorizingCopyWithAssumedAlignmentILi128EEEEEEvvEEEEvNT_6ParamsE)
        /*0008*/ 	.word	0x00000045


	//----- nvinfo : EIATTR_FRAME_SIZE
	.align		4
.L_19:
        /*000c*/ 	.byte	0x04, 0x11
        /*000e*/ 	.short	(.L_21 - .L_20)
	.align		4
.L_20:
        /*0010*/ 	.word	index@($__internal_2_$__cuda_sm10x_tcgen05_guardrail_trap_unallocated_columns_being_dealloced)
        /*0014*/ 	.word	0x00000000


	//----- nvinfo : EIATTR_FRAME_SIZE
	.align		4
.L_21:
        /*0018*/ 	.byte	0x04, 0x11
        /*001a*/ 	.short	(.L_23 - .L_22)
	.align		4
.L_22:
        /*001c*/ 	.word	index@($__internal_1_$__cuda_sm10x_tcgen05_guardrail_trap_phase_invalid_during_alloc)
        /*0020*/ 	.word	0x00000000


	//----- nvinfo : EIATTR_FRAME_SIZE
	.align		4
.L_23:
        /*0024*/ 	.byte	0x04, 0x11
        /*0026*/ 	.short	(.L_25 - .L_24)
	.align		4
.L_24:
        /*0028*/ 	.word	index@($__internal_0_$__cuda_sm10x_tcgen05_guardrail_trap_col_being_dealloced_not_returned_by_alloc)
        /*002c*/ 	.word	0x00000000


	//----- nvinfo : EIATTR_FRAME_SIZE
	.align		4
.L_25:
        /*0030*/ 	.byte	0x04, 0x11
        /*0032*/ 	.short	(.L_27 - .L_26)
	.align		4
.L_26:
        /*0034*/ 	.word	index@(_ZN7cutlass13device_kernelINS_4gemm6kernel13GemmUniversalIN4cute5tupleIJiiiiEEENS1_10collective13CollectiveMmaINS1_35MainloopSm100TmaUmmaWarpSpecializedILi26ELi2ELi4ENS5_IJNS4_1CILi4EEENSA_ILi2EEENSA_ILi1EEEEEEEENS5_IJNSA_ILi64EEESG_NSA_ILi32EEEEEENS_10bfloat16_tENS5_IJlSD_lEEESJ_SK_NS4_8TiledMMAINS4_8MMA_AtomIJNS4_20SM100_MMA_F16BF16_SSISJ_SJ_fLi64ELi64ELNS4_4UMMA5MajorE0ELSP_0ELNSO_7ScaleInE0ELSQ_0EEEEEENS4_6LayoutINS5_IJSD_SD_SD_EEENS5_IJNSA_ILi0EEESV_SV_EEEEENS5_IJNS4_10UnderscoreESY_SY_EEEEENS4_23SM90_TMA_LOAD_MULTICASTENS4_14ComposedLayoutINS4_7SwizzleILi2ELi4ELi3EEENS4_18smem_ptr_flag_bitsILi16EEENST_INS5_IJNSA_ILi8EEESH_EEENS5_IJSH_SD_EEEEEEEvNS4_8identityES11_S1B_vS1C_EENS_8epilogue10collective18CollectiveEpilogueINS1E_23Sm100TmaWarpSpecializedILi3ELi2ELi16ELb1ELb0EEEJSI_NS5_IJNST_ISG_SD_EENST_ISH_SD_EEEEESJ_SK_SJ_SK_NS1E_6fusion15FusionCallbacksIS1I_NS1M_17LinearCombinationISJ_fSJ_fLNS_15FloatRoundStyleE2EEESI_S1L_JEEENS4_5SM1004TMEM4LOAD26SM100_TMEM_LOAD_16dp256b4xENS4_13SM90_TMA_LOADES1B_NS4_17SM75_U32x4_LDSM_NENS4_14SM90_TMA_STOREES1B_NS4_17SM90_U32x4_STSM_NENS4_39AutoVectorizingCopyWithAssumedAlignmentILi128EEEEEEvvEEEEvNT_6ParamsE)
        /*0038*/ 	.word	0x00000000


	//----- nvinfo : EIATTR_MIN_STACK_SIZE
	.align		4
.L_27:
        /*003c*/ 	.byte	0x04, 0x12
        /*003e*/ 	.short	(.L_29 - .L_28)
	.align		4
.L_28:
        /*0040*/ 	.word	index@(_ZN7cutlass13device_kernelINS_4gemm6kernel13GemmUniversalIN4cute5tupleIJiiiiEEENS1_10collective13CollectiveMmaINS1_35MainloopSm100TmaUmmaWarpSpecializedILi26ELi2ELi4ENS5_IJNS4_1CILi4EEENSA_ILi2EEENSA_ILi1EEEEEEEENS5_IJNSA_ILi64EEESG_NSA_ILi32EEEEEENS_10bfloat16_tENS5_IJlSD_lEEESJ_SK_NS4_8TiledMMAINS4_8MMA_AtomIJNS4_20SM100_MMA_F16BF16_SSISJ_SJ_fLi64ELi64ELNS4_4UMMA5MajorE0ELSP_0ELNSO_7ScaleInE0ELSQ_0EEEEEENS4_6LayoutINS5_IJSD_SD_SD_EEENS5_IJNSA_ILi0EEESV_SV_EEEEENS5_IJNS4_10UnderscoreESY_SY_EEEEENS4_23SM90_TMA_LOAD_MULTICASTENS4_14ComposedLayoutINS4_7SwizzleILi2ELi4ELi3EEENS4_18smem_ptr_flag_bitsILi16EEENST_INS5_IJNSA_ILi8EEESH_EEENS5_IJSH_SD_EEEEEEEvNS4_8identityES11_S1B_vS1C_EENS_8epilogue10collective18CollectiveEpilogueINS1E_23Sm100TmaWarpSpecializedILi3ELi2ELi16ELb1ELb0EEEJSI_NS5_IJNST_ISG_SD_EENST_ISH_SD_EEEEESJ_SK_SJ_SK_NS1E_6fusion15FusionCallbacksIS1I_NS1M_17LinearCombinationISJ_fSJ_fLNS_15FloatRoundStyleE2EEESI_S1L_JEEENS4_5SM1004TMEM4LOAD26SM100_TMEM_LOAD_16dp256b4xENS4_13SM90_TMA_LOADES1B_NS4_17SM75_U32x4_LDSM_NENS4_14SM90_TMA_STOREES1B_NS4_17SM90_U32x4_STSM_NENS4_39AutoVectorizingCopyWithAssumedAlignmentILi128EEEEEEvvEEEEvNT_6ParamsE)
        /*0044*/ 	.word	0x00000000
.L_29:


//--------------------- .nv.compat                --------------------------
	.section	.nv.compat,"",@"SHT_CUDA_COMPAT_INFO"
	.align	4
        /*0000*/ 	.byte	0x02, 0x09, 0x01, 0x00, 0x02, 0x02, 0x02, 0x00, 0x02, 0x05, 0x05, 0x00, 0x03, 0x07, 0x01, 0x01
        /*0010*/ 	.byte	0x02, 0x03, 0x01, 0x00, 0x02, 0x06, 0x01, 0x00, 0x04, 0x0b, 0x08, 0x00, 0x09, 0x00, 0x00, 0x00
        /*0020*/ 	.byte	0x00, 0x00, 0x00, 0x00


//--------------------- .nv.info._ZN7cutlass13device_kernelINS_4gemm6kernel13GemmUniversalIN4cute5tupleIJiiiiEEENS1_10collective13CollectiveMmaINS1_35MainloopSm100TmaUmmaWarpSpecializedILi26ELi2ELi4ENS5_IJNS4_1CILi4EEENSA_ILi2EEENSA_ILi1EEEEEEEENS5_IJNSA_ILi64EEESG_NSA_ILi32EEEEEENS_10bfloat16_tENS5_IJlSD_lEEESJ_SK_NS4_8TiledMMAINS4_8MMA_AtomIJNS4_20SM100_MMA_F16BF16_SSISJ_SJ_fLi64ELi64ELNS4_4UMMA5MajorE0ELSP_0ELNSO_7ScaleInE0ELSQ_0EEEEEENS4_6LayoutINS5_IJSD_SD_SD_EEENS5_IJNSA_ILi0EEESV_SV_EEEEENS5_IJNS4_10UnderscoreESY_SY_EEEEENS4_23SM90_TMA_LOAD_MULTICASTENS4_14ComposedLayoutINS4_7SwizzleILi2ELi4ELi3EEENS4_18smem_ptr_flag_bitsILi16EEENST_INS5_IJNSA_ILi8EEESH_EEENS5_IJSH_SD_EEEEEEEvNS4_8identityES11_S1B_vS1C_EENS_8epilogue10collective18CollectiveEpilogueINS1E_23Sm100TmaWarpSpecializedILi3ELi2ELi16ELb1ELb0EEEJSI_NS5_IJNST_ISG_SD_EENST_ISH_SD_EEEEESJ_SK_SJ_SK_NS1E_6fusion15FusionCallbacksIS1I_NS1M_17LinearCombinationISJ_fSJ_fLNS_15FloatRoundStyleE2EEESI_S1L_JEEENS4_5SM1004TMEM4LOAD26SM100_TMEM_LOAD_16dp256b4xENS4_13SM90_TMA_LOADES1B_NS4_17SM75_U32x4_LDSM_NENS4_14SM90_TMA_STOREES1B_NS4_17SM90_U32x4_STSM_NENS4_39AutoVectorizingCopyWithAssumedAlignmentILi128EEEEEEvvEEEEvNT_6ParamsE --------------------------
	.section	.nv.info._ZN7cutlass13device_kernelINS_4gemm6kernel13GemmUniversalIN4cute5tupleIJiiiiEEENS1_10collective13CollectiveMmaINS1_35MainloopSm100TmaUmmaWarpSpecializedILi26ELi2ELi4ENS5_IJNS4_1CILi4EEENSA_ILi2EEENSA_ILi1EEEEEEEENS5_IJNSA_ILi64EEESG_NSA_ILi32EEEEEENS_10bfloat16_tENS5_IJlSD_lEEESJ_SK_NS4_8TiledMMAINS4_8MMA_AtomIJNS4_20SM100_MMA_F16BF16_SSISJ_SJ_fLi64ELi64ELNS4_4UMMA5MajorE0ELSP_0ELNSO_7ScaleInE0ELSQ_0EEEEEENS4_6LayoutINS5_IJSD_SD_SD_EEENS5_IJNSA_ILi0EEESV_SV_EEEEENS5_IJNS4_10UnderscoreESY_SY_EEEEENS4_23SM90_TMA_LOAD_MULTICASTENS4_14ComposedLayoutINS4_7SwizzleILi2ELi4ELi3EEENS4_18smem_ptr_flag_bitsILi16EEENST_INS5_IJNSA_ILi8EEESH_EEENS5_IJSH_SD_EEEEEEEvNS4_8identityES11_S1B_vS1C_EENS_8epilogue10collective18CollectiveEpilogueINS1E_23Sm100TmaWarpSpecializedILi3ELi2ELi16ELb1ELb0EEEJSI_NS5_IJNST_ISG_SD_EENST_ISH_SD_EEEEESJ_SK_SJ_SK_NS1E_6fusion15FusionCallbacksIS1I_NS1M_17LinearCombinationISJ_fSJ_fLNS_15FloatRoundStyleE2EEESI_S1L_JEEENS4_5SM1004TMEM4LOAD26SM100_TMEM_LOAD_16dp256b4xENS4_13SM90_TMA_LOADES1B_NS4_17SM75_U32x4_LDSM_NENS4_14SM90_TMA_STOREES1B_NS4_17SM90_U32x4_STSM_NENS4_39AutoVectorizingCopyWithAssumedAlignmentILi128EEEEEEvvEEEEvNT_6ParamsE,"",@"SHT_CUDA_INFO"
	.sectionflags	@""
	.align	4


	//----- nvinfo : EIATTR_CUDA_API_VERSION
	.align		4
        /*0000*/ 	.byte	0x04, 0x37
        /*0002*/ 	.short	(.L_31 - .L_30)
.L_30:
        /*0004*/ 	.word	0x00000082


	//----- nvinfo : EIATTR_KPARAM_INFO
	.align		4
.L_31:
        /*0008*/ 	.byte	0x04, 0x17
        /*000a*/ 	.short	(.L_33 - .L_32)
.L_32:
        /*000c*/ 	.word	0x00000000
        /*0010*/ 	.short	0x0000
        /*0012*/ 	.short	0x0000
        /*0014*/ 	.byte	0x00, 0xf0, 0x01, 0x20


	//----- nvinfo : EIATTR_AT_ENTRY_FRAGMENTS
	.align		4
.L_33:
        /*0018*/ 	.byte	0x04, 0x4f
        /*001a*/ 	.short	(.L_35 - .L_34)


	//   ....[0]....
.L_34:
        /*001c*/ 	.word	0x00000006


	//----- nvinfo : EIATTR_RESERVED_SMEM_USED
	.align		4
.L_35:
        /*0020*/ 	.byte	0x01, 0x41
	.zero		2


	//----- nvinfo : EIATTR_SPARSE_MMA_MASK
	.align		4
        /*0024*/ 	.byte	0x03, 0x50
        /*0026*/ 	.short	0x0000


	//----- nvinfo : EIATTR_TCGEN05_1CTA_USED
	.align		4
        /*0028*/ 	.byte	0x01, 0x51
	.zero		2


	//----- nvinfo : EIATTR_MAXREG_COUNT
	.align		4
        /*002c*/ 	.byte	0x03, 0x1b
        /*002e*/ 	.short	0x00ff


	//----- nvinfo : EIATTR_NUM_BARRIERS
	.align		4
        /*0030*/ 	.byte	0x02, 0x4c
        /*0032*/ 	.byte	0x07
	.zero		1


	//----- nvinfo : EIATTR_EXTERNS
	.align		4
        /*0034*/ 	.byte	0x04, 0x0f
        /*0036*/ 	.short	(.L_37 - .L_36)


	//   ....[0]....
	.align		4
.L_36:
        /*0038*/ 	.word	index@(__assertfail)


	//----- nvinfo : EIATTR_MERCURY_ISA_VERSION
	.align		4
.L_37:
        /*003c*/ 	.byte	0x03, 0x5f
        /*003e*/ 	.short	0x0101


	//----- nvinfo : EIATTR_INT_WARP_WIDE_INSTR_OFFSETS
	.align		4
        /*0040*/ 	.byte	0x04, 0x31
        /*0042*/ 	.short	(.L_39 - .L_38)


	//   ....[0]....
.L_38:
        /*0044*/ 	.word	0x00004de0


	//   ....[1]....
        /*0048*/ 	.word	0x00004e10


	//   ....[2]....
        /*004c*/ 	.word	0x00004e30


	//   ....[3]....
        /*0050*/ 	.word	0x00005a00


	//   ....[4]....
        /*0054*/ 	.word	0x00005a80


	//   ....[5]....
        /*0058*/ 	.word	0x00005b80


	//   ....[6]....
        /*005c*/ 	.word	0x00005c90


	//----- nvinfo : EIATTR_COOP_GROUP_MASK_REGIDS
	.align		4
.L_39:
        /*0060*/ 	.byte	0x04, 0x29
        /*0062*/ 	.short	(.L_41 - .L_40)


	//   ....[0]....
.L_40:
        /*0064*/ 	.word	0xffffffff


	//   ....[1]....
        /*0068*/ 	.word	0xffffffff


	//   ....[2]....
        /*006c*/ 	.word	0xffffffff


	//   ....[3]....
        /*0070*/ 	.word	0xffffffff


	//   ....[4]....
        /*0074*/ 	.word	0xffffffff


	//   ....[5]....
        /*0078*/ 	.word	0xffffffff


	//   ....[6]....
        /*007c*/ 	.word	0xffffffff


	//   ....[7]....
        /*0080*/ 	.word	0xffffffff


	//   ....[8]....
        /*0084*/ 	.word	0xffffffff


	//   ....[9]....
        /*0088*/ 	.word	0xffffffff


	//   ....[10]....
        /*008c*/ 	.word	0xffffffff


	//   ....[11]....
        /*0090*/ 	.word	0xffffffff


	//   ....[12]....
        /*0094*/ 	.word	0xffffffff


	//   ....[13]....
        /*0098*/ 	.word	0xffffffff


	//----- nvinfo : EIATTR_COOP_GROUP_INSTR_OFFSETS
	.align		4
.L_41:
        /*009c*/ 	.byte	0x04, 0x28
        /*009e*/ 	.short	(.L_43 - .L_42)


	//   ....[0]....
.L_42:
        /*00a0*/ 	.word	0x00000080


	//   ....[1]....
        /*00a4*/ 	.word	0x000004f0


	//   ....[2]....
        /*00a8*/ 	.word	0x00000990


	//   ....[3]....
        /*00ac*/ 	.word	0x00000b10


	//   ....[4]....
        /*00b0*/ 	.word	0x00000c10


	//   ....[5]....
        /*00b4*/ 	.word	0x00000d80


	//   ....[6]....
        /*00b8*/ 	.word	0x00000f20


	//   ....[7]....
        /*00bc*/ 	.word	0x000010d0


	//   ....[8]....
        /*00c0*/ 	.word	0x00002590


	//   ....[9]....
        /*00c4*/ 	.word	0x000040b0


	//   ....[10]....
        /*00c8*/ 	.word	0x000042c0


	//   ....[11]....
        /*00cc*/ 	.word	0x000042f0


	//   ....[12]....
        /*00d0*/ 	.word	0x00004cc0


	//   ....[13]....
        /*00d4*/ 	.word	0x00004ef0


	//----- nvinfo : EIATTR_VRC_CTA_INIT_COUNT
	.align		4
.L_43:
        /*00d8*/ 	.byte	0x02, 0x4a
        /*00da*/ 	.byte	0x80
	.zero		1


	//----- nvinfo : EIATTR_SYSCALL_OFFSETS
	.align		4
        /*00dc*/ 	.byte	0x04, 0x46
        /*00de*/ 	.short	(.L_45 - .L_44)


	//   ....[0]....
.L_44:
        /*00e0*/ 	.word	0x00006990


	//   ....[1]....
        /*00e4*/ 	.word	0x00006a80


	//   ....[2]....
        /*00e8*/ 	.word	0x000072c0


	//   ....[3]....
        /*00ec*/ 	.word	0x00007c10


	//----- nvinfo : EIATTR_MBARRIER_INSTR_OFFSETS
	.align		4
.L_45:
        /*00f0*/ 	.byte	0x04, 0x39
        /*00f2*/ 	.short	(.L_47 - .L_46)


	//   ....[0]....
.L_46:
        /*00f4*/ 	.word	0x00000630
        /*00f8*/ 	.word	0x000000ff
        /*00fc*/ 	.word	0x00000000
        /*0100*/ 	.short	0x0100
        /*0102*/ 	.byte	0x04
	.zero		1


	//   ....[1]....
        /*0104*/ 	.word	0x00000640
        /*0108*/ 	.word	0x000000ff
        /*010c*/ 	.word	0x000000d0
        /*0110*/ 	.short	0x0100
        /*0112*/ 	.byte	0x04
	.zero		1


	//   ....[2]....
        /*0114*/ 	.word	0x00000650
        /*0118*/ 	.word	0x000000ff
        /*011c*/ 	.word	0x00000008
        /*0120*/ 	.short	0x0100
        /*0122*/ 	.byte	0x04
	.zero		1


	//   ....[3]....
        /*0124*/ 	.word	0x00000660
        /*0128*/ 	.word	0x000000ff
        /*012c*/ 	.word	0x000000d8
        /*0130*/ 	.short	0x0100
        /*0132*/ 	.byte	0x04
	.zero		1


	//   ....[4]....
        /*0134*/ 	.word	0x00000670
        /*0138*/ 	.word	0x000000ff
        /*013c*/ 	.word	0x00000010
        /*0140*/ 	.short	0x0100
        /*0142*/ 	.byte	0x04
	.zero		1


	//   ....[5]....
        /*0144*/ 	.word	0x00000680
        /*0148*/ 	.word	0x000000ff
        /*014c*/ 	.word	0x000000e0
        /*0150*/ 	.short	0x0100
        /*0152*/ 	.byte	0x04
	.zero		1


	//   ....[6]....
        /*0154*/ 	.word	0x00000690
        /*0158*/ 	.word	0x000000ff
        /*015c*/ 	.word	0x00000018
        /*0160*/ 	.short	0x0100
        /*0162*/ 	.byte	0x04
	.zero		1


	//   ....[7]....
        /*0164*/ 	.word	0x000006a0
        /*0168*/ 	.word	0x000000ff
        /*016c*/ 	.word	0x000000e8
        /*0170*/ 	.short	0x0100
        /*0172*/ 	.byte	0x04
	.zero		1


	//   ....[8]....
        /*0174*/ 	.word	0x000006b0
        /*0178*/ 	.word	0x000000ff
        /*017c*/ 	.word	0x00000020
        /*0180*/ 	.short	0x0100
        /*0182*/ 	.byte	0x04
	.zero		1


	//   ....[9]....
        /*0184*/ 	.word	0x000006c0
        /*0188*/ 	.word	0x000000ff
        /*018c*/ 	.word	0x000000f0
        /*0190*/ 	.short	0x0100
        /*0192*/ 	.byte	0x04
	.zero		1


	//   ....[10]....
        /*0194*/ 	.word	0x000006d0
        /*0198*/ 	.word	0x000000ff
        /*019c*/ 	.word	0x00000028
        /*01a0*/ 	.short	0x0100
        /*01a2*/ 	.byte	0x04
	.zero		1


	//   ....[11]....
        /*01a4*/ 	.word	0x000006e0
        /*01a8*/ 	.word	0x000000ff
        /*01ac*/ 	.word	0x000000f8
        /*01b0*/ 	.short	0x0100
        /*01b2*/ 	.byte	0x04
	.zero		1


	//   ....[12]....
        /*01b4*/ 	.word	0x000006f0
        /*01b8*/ 	.word	0x000000ff
        /*01bc*/ 	.word	0x00000030
        /*01c0*/ 	.short	0x0100
        /*01c2*/ 	.byte	0x04
	.zero		1


	//   ....[13]....
        /*01c4*/ 	.word	0x00000700
        /*01c8*/ 	.word	0x000000ff
        /*01cc*/ 	.word	0x00000100
        /*01d0*/ 	.short	0x0100
        /*01d2*/ 	.byte	0x04
	.zero		1


	//   ....[14]....
        /*01d4*/ 	.word	0x00000710
        /*01d8*/ 	.word	0x000000ff
        /*01dc*/ 	.word	0x00000038
        /*01e0*/ 	.short	0x0100
        /*01e2*/ 	.byte	0x04
	.zero		1


	//   ....[15]....
        /*01e4*/ 	.word	0x00000720
        /*01e8*/ 	.word	0x000000ff
        /*01ec*/ 	.word	0x00000108
        /*01f0*/ 	.short	0x0100
        /*01f2*/ 	.byte	0x04
	.zero		1


	//   ....[16]....
        /*01f4*/ 	.word	0x00000730
        /*01f8*/ 	.word	0x000000ff
        /*01fc*/ 	.word	0x00000040
        /*0200*/ 	.short	0x0100
        /*0202*/ 	.byte	0x04
	.zero		1


	//   ....[17]....
        /*0204*/ 	.word	0x00000740
        /*0208*/ 	.word	0x000000ff
        /*020c*/ 	.word	0x00000110
        /*0210*/ 	.short	0x0100
        /*0212*/ 	.byte	0x04
	.zero		1


	//   ....[18]....
        /*0214*/ 	.word	0x00000750
        /*0218*/ 	.word	0x000000ff
        /*021c*/ 	.word	0x00000048
        /*0220*/ 	.short	0x0100
        /*0222*/ 	.byte	0x04
	.zero		1


	//   ....[19]....
        /*0224*/ 	.word	0x00000760
        /*0228*/ 	.word	0x000000ff
        /*022c*/ 	.word	0x00000118
        /*0230*/ 	.short	0x0100
        /*0232*/ 	.byte	0x04
	.zero		1


	//   ....[20]....
        /*0234*/ 	.word	0x00000770
        /*0238*/ 	.word	0x000000ff
        /*023c*/ 	.word	0x00000050
        /*0240*/ 	.short	0x0100
        /*0242*/ 	.byte	0x04
	.zero		1


	//   ....[21]....
        /*0244*/ 	.word	0x00000780
        /*0248*/ 	.word	0x000000ff
        /*024c*/ 	.word	0x00000120
        /*0250*/ 	.short	0x0100
        /*0252*/ 	.byte	0x04
	.zero		1


	//   ....[22]....
        /*0254*/ 	.word	0x00000790
        /*0258*/ 	.word	0x000000ff
        /*025c*/ 	.word	0x00000058
        /*0260*/ 	.short	0x0100
        /*0262*/ 	.byte	0x04
	.zero		1


	//   ....[23]....
        /*0264*/ 	.word	0x000007a0
        /*0268*/ 	.word	0x000000ff
        /*026c*/ 	.word	0x00000128
        /*0270*/ 	.short	0x0100
        /*0272*/ 	.byte	0x04
	.zero		1


	//   ....[24]....
        /*0274*/ 	.word	0x000007b0
        /*0278*/ 	.word	0x000000ff
        /*027c*/ 	.word	0x00000060
        /*0280*/ 	.short	0x0100
        /*0282*/ 	.byte	0x04
	.zero		1


	//   ....[25]....
        /*0284*/ 	.word	0x000007c0
        /*0288*/ 	.word	0x000000ff
        /*028c*/ 	.word	0x00000130
        /*0290*/ 	.short	0x0100
        /*0292*/ 	.byte	0x04
	.zero		1


	//   ....[26]....
        /*0294*/ 	.word	0x000007d0
        /*0298*/ 	.word	0x000000ff
        /*029c*/ 	.word	0x00000068
        /*02a0*/ 	.short	0x0100
        /*02a2*/ 	.byte	0x04
	.zero		1


	//   ....[27]....
        /*02a4*/ 	.word	0x000007e0
        /*02a8*/ 	.word	0x000000ff
        /*02ac*/ 	.word	0x00000138
        /*02b0*/ 	.short	0x0100
        /*02b2*/ 	.byte	0x04
	.zero		1


	//   ....[28]....
        /*02b4*/ 	.word	0x000007f0
        /*02b8*/ 	.word	0x000000ff
        /*02bc*/ 	.word	0x00000070
        /*02c0*/ 	.short	0x0100
        /*02c2*/ 	.byte	0x04
	.zero		1


	//   ....[29]....
        /*02c4*/ 	.word	0x00000800
        /*02c8*/ 	.word	0x000000ff
        /*02cc*/ 	.word	0x00000140
        /*02d0*/ 	.short	0x0100
        /*02d2*/ 	.byte	0x04
	.zero		1


	//   ....[30]....
        /*02d4*/ 	.word	0x00000810
        /*02d8*/ 	.word	0x000000ff
        /*02dc*/ 	.word	0x00000078
        /*02e0*/ 	.short	0x0100
        /*02e2*/ 	.byte	0x04
	.zero		1


	//   ....[31]....
        /*02e4*/ 	.word	0x00000820
        /*02e8*/ 	.word	0x000000ff
        /*02ec*/ 	.word	0x00000148
        /*02f0*/ 	.short	0x0100
        /*02f2*/ 	.byte	0x04
	.zero		1


	//   ....[32]....
        /*02f4*/ 	.word	0x00000830
        /*02f8*/ 	.word	0x000000ff
        /*02fc*/ 	.word	0x00000080
        /*0300*/ 	.short	0x0100
        /*0302*/ 	.byte	0x04
	.zero		1


	//   ....[33]....
        /*0304*/ 	.word	0x00000840
        /*0308*/ 	.word	0x000000ff
        /*030c*/ 	.word	0x00000150
        /*0310*/ 	.short	0x0100
        /*0312*/ 	.byte	0x04
	.zero		1


	//   ....[34]....
        /*0314*/ 	.word	0x00000850
        /*0318*/ 	.word	0x000000ff
        /*031c*/ 	.word	0x00000088
        /*0320*/ 	.short	0x0100
        /*0322*/ 	.byte	0x04
	.zero		1


	//   ....[35]....
        /*0324*/ 	.word	0x00000860
        /*0328*/ 	.word	0x000000ff
        /*032c*/ 	.word	0x00000158
        /*0330*/ 	.short	0x0100
        /*0332*/ 	.byte	0x04
	.zero		1


	//   ....[36]....
        /*0334*/ 	.word	0x00000870
        /*0338*/ 	.word	0x000000ff
        /*033c*/ 	.word	0x00000090
        /*0340*/ 	.short	0x0100
        /*0342*/ 	.byte	0x04
	.zero		1


	//   ....[37]....
        /*0344*/ 	.word	0x00000880
        /*0348*/ 	.word	0x000000ff
        /*034c*/ 	.word	0x00000160
        /*0350*/ 	.short	0x0100
        /*0352*/ 	.byte	0x04
	.zero		1


	//   ....[38]....
        /*0354*/ 	.word	0x00000890
        /*0358*/ 	.word	0x000000ff
        /*035c*/ 	.word	0x00000098
        /*0360*/ 	.short	0x0100
        /*0362*/ 	.byte	0x04
	.zero		1


	//   ....[39]....
        /*0364*/ 	.word	0x000008a0
        /*0368*/ 	.word	0x000000ff
        /*036c*/ 	.word	0x00000168
        /*0370*/ 	.short	0x0100
        /*0372*/ 	.byte	0x04
	.zero		1


	//   ....[40]....
        /*0374*/ 	.word	0x000008b0
        /*0378*/ 	.word	0x000000ff
        /*037c*/ 	.word	0x000000a0
        /*0380*/ 	.short	0x0100
        /*0382*/ 	.byte	0x04
	.zero		1


	//   ....[41]....
        /*0384*/ 	.word	0x000008c0
        /*0388*/ 	.word	0x000000ff
        /*038c*/ 	.word	0x00000170
        /*0390*/ 	.short	0x0100
        /*0392*/ 	.byte	0x04
	.zero		1


	//   ....[42]....
        /*0394*/ 	.word	0x000008d0
        /*0398*/ 	.word	0x000000ff
        /*039c*/ 	.word	0x000000a8
        /*03a0*/ 	.short	0x0100
        /*03a2*/ 	.byte	0x04
	.zero		1


	//   ....[43]....
        /*03a4*/ 	.word	0x000008e0
        /*03a8*/ 	.word	0x000000ff
        /*03ac*/ 	.word	0x00000178
        /*03b0*/ 	.short	0x0100
        /*03b2*/ 	.byte	0x04
	.zero		1


	//   ....[44]....
        /*03b4*/ 	.word	0x000008f0
        /*03b8*/ 	.word	0x000000ff
        /*03bc*/ 	.word	0x000000b0
        /*03c0*/ 	.short	0x0100
        /*03c2*/ 	.byte	0x04
	.zero		1


	//   ....[45]....
        /*03c4*/ 	.word	0x00000900
        /*03c8*/ 	.word	0x000000ff
        /*03cc*/ 	.word	0x00000180
        /*03d0*/ 	.short	0x0100
        /*03d2*/ 	.byte	0x04
	.zero		1


	//   ....[46]....
        /*03d4*/ 	.word	0x00000910
        /*03d8*/ 	.word	0x000000ff
        /*03dc*/ 	.word	0x000000b8
        /*03e0*/ 	.short	0x0100
        /*03e2*/ 	.byte	0x04
	.zero		1


	//   ....[47]....
        /*03e4*/ 	.word	0x00000920
        /*03e8*/ 	.word	0x000000ff
        /*03ec*/ 	.word	0x00000188
        /*03f0*/ 	.short	0x0100
        /*03f2*/ 	.byte	0x04
	.zero		1


	//   ....[48]....
        /*03f4*/ 	.word	0x00000930
        /*03f8*/ 	.word	0x000000ff
        /*03fc*/ 	.word	0x000000c0
        /*0400*/ 	.short	0x0100
        /*0402*/ 	.byte	0x04
	.zero		1


	//   ....[49]....
        /*0404*/ 	.word	0x00000940
        /*0408*/ 	.word	0x000000ff
        /*040c*/ 	.word	0x00000190
        /*0410*/ 	.short	0x0100
        /*0412*/ 	.byte	0x04
	.zero		1


	//   ....[50]....
        /*0414*/ 	.word	0x00000950
        /*0418*/ 	.word	0x000000ff
        /*041c*/ 	.word	0x000000c8
        /*0420*/ 	.short	0x0100
        /*0422*/ 	.byte	0x04
	.zero		1


	//   ....[51]....
        /*0424*/ 	.word	0x00000960
        /*0428*/ 	.word	0x000000ff
        /*042c*/ 	.word	0x00000198
        /*0430*/ 	.short	0x0100
        /*0432*/ 	.byte	0x04
	.zero		1


	//   ....[52]....
        /*0434*/ 	.word	0x00000aa0
        /*0438*/ 	.word	0x000000ff
        /*043c*/ 	.word	0x000001a0
        /*0440*/ 	.short	0x0100
        /*0442*/ 	.byte	0x04
	.zero		1


	//   ....[53]....
        /*0444*/ 	.word	0x00000ab0
        /*0448*/ 	.word	0x000000ff
        /*044c*/ 	.word	0x000001b8
        /*0450*/ 	.short	0x0100
        /*0452*/ 	.byte	0x04
	.zero		1


	//   ....[54]....
        /*0454*/ 	.word	0x00000ac0
        /*0458*/ 	.word	0x000000ff
        /*045c*/ 	.word	0x000001a8
        /*0460*/ 	.short	0x0100
        /*0462*/ 	.byte	0x04
	.zero		1


	//   ....[55]....
        /*0464*/ 	.word	0x00000ad0
        /*0468*/ 	.word	0x000000ff
        /*046c*/ 	.word	0x000001c0
        /*0470*/ 	.short	0x0100
        /*0472*/ 	.byte	0x04
	.zero		1


	//   ....[56]....
        /*0474*/ 	.word	0x00000ae0
        /*0478*/ 	.word	0x000000ff
        /*047c*/ 	.word	0x000001b0
        /*0480*/ 	.short	0x0100
        /*0482*/ 	.byte	0x04
	.zero		1


	//   ....[57]....
        /*0484*/ 	.word	0x00000af0
        /*0488*/ 	.word	0x000000ff
        /*048c*/ 	.word	0x000001c8
        /*0490*/ 	.short	0x0100
        /*0492*/ 	.byte	0x04
	.zero		1


	//   ....[58]....
        /*0494*/ 	.word	0x00000be0
        /*0498*/ 	.word	0x000000ff
        /*049c*/ 	.word	0x000001d0
        /*04a0*/ 	.short	0x0100
        /*04a2*/ 	.byte	0x06
	.zero		1


	//   ....[59]....
        /*04a4*/ 	.word	0x00000bf0
        /*04a8*/ 	.word	0x000000ff
        /*04ac*/ 	.word	0x000001d8
        /*04b0*/ 	.short	0x0100
        /*04b2*/ 	.byte	0x06
	.zero		1


	//   ....[60]....
        /*04b4*/ 	.word	0x00000d30
        /*04b8*/ 	.word	0x000000ff
        /*04bc*/ 	.word	0x000001e0
        /*04c0*/ 	.short	0x0100
        /*04c2*/ 	.byte	0x06
	.zero		1


	//   ....[61]....
        /*04c4*/ 	.word	0x00000d40
        /*04c8*/ 	.word	0x000000ff
        /*04cc*/ 	.word	0x000001f0
        /*04d0*/ 	.short	0x0100
        /*04d2*/ 	.byte	0x06
	.zero		1


	//   ....[62]....
        /*04d4*/ 	.word	0x00000d50
        /*04d8*/ 	.word	0x000000ff
        /*04dc*/ 	.word	0x000001e8
        /*04e0*/ 	.short	0x0100
        /*04e2*/ 	.byte	0x06
	.zero		1


	//   ....[63]....
        /*04e4*/ 	.word	0x00000d60
        /*04e8*/ 	.word	0x000000ff
        /*04ec*/ 	.word	0x000001f8
        /*04f0*/ 	.short	0x0100
        /*04f2*/ 	.byte	0x06
	.zero		1


	//   ....[64]....
        /*04f4*/ 	.word	0x00000e90
        /*04f8*/ 	.word	0x000000ff
        /*04fc*/ 	.word	0x00000200
        /*0500*/ 	.short	0x0100
        /*0502*/ 	.byte	0x04
	.zero		1


	//   ....[65]....
        /*0504*/ 	.word	0x00000ea0
        /*0508*/ 	.word	0x000000ff
        /*050c*/ 	.word	0x00000220
        /*0510*/ 	.short	0x0100
        /*0512*/ 	.byte	0x04
	.zero		1


	//   ....[66]....
        /*0514*/ 	.word	0x00000eb0
        /*0518*/ 	.word	0x000000ff
        /*051c*/ 	.word	0x00000208
        /*0520*/ 	.short	0x0100
        /*0522*/ 	.byte	0x04
	.zero		1


	//   ....[67]....
        /*0524*/ 	.word	0x00000ec0
        /*0528*/ 	.word	0x000000ff
        /*052c*/ 	.word	0x00000228
        /*0530*/ 	.short	0x0100
        /*0532*/ 	.byte	0x04
	.zero		1


	//   ....[68]....
        /*0534*/ 	.word	0x00000ed0
        /*0538*/ 	.word	0x000000ff
        /*053c*/ 	.word	0x00000210
        /*0540*/ 	.short	0x0100
        /*0542*/ 	.byte	0x04
	.zero		1


	//   ....[69]....
        /*0544*/ 	.word	0x00000ee0
        /*0548*/ 	.word	0x000000ff
        /*054c*/ 	.word	0x00000230
        /*0550*/ 	.short	0x0100
        /*0552*/ 	.byte	0x04
	.zero		1


	//   ....[70]....
        /*0554*/ 	.word	0x00000ef0
        /*0558*/ 	.word	0x000000ff
        /*055c*/ 	.word	0x00000218
        /*0560*/ 	.short	0x0100
        /*0562*/ 	.byte	0x04
	.zero		1


	//   ....[71]....
        /*0564*/ 	.word	0x00000f00
        /*0568*/ 	.word	0x000000ff
        /*056c*/ 	.word	0x00000238
        /*0570*/ 	.short	0x0100
        /*0572*/ 	.byte	0x04
	.zero		1


	//   ....[72]....
        /*0574*/ 	.word	0x00000ff0
        /*0578*/ 	.word	0x000000ff
        /*057c*/ 	.word	0x00000240
        /*0580*/ 	.short	0x0100
        /*0582*/ 	.byte	0x04
	.zero		1


	//   ....[73]....
        /*0584*/ 	.word	0x00001000
        /*0588*/ 	.word	0x000000ff
        /*058c*/ 	.word	0x00000250
        /*0590*/ 	.short	0x0100
        /*0592*/ 	.byte	0x04
	.zero		1


	//   ....[74]....
        /*0594*/ 	.word	0x00001010
        /*0598*/ 	.word	0x000000ff
        /*059c*/ 	.word	0x00000248
        /*05a0*/ 	.short	0x0100
        /*05a2*/ 	.byte	0x04
	.zero		1


	//   ....[75]....
        /*05a4*/ 	.word	0x00001020
        /*05a8*/ 	.word	0x000000ff
        /*05ac*/ 	.word	0x00000258
        /*05b0*/ 	.short	0x0100
        /*05b2*/ 	.byte	0x04
	.zero		1


	//   ....[76]....
        /*05b4*/ 	.word	0x00001d80
        /*05b8*/ 	.word	0x00000000
        /*05bc*/ 	.word	0x00000250
        /*05c0*/ 	.short	0x010a
        /*05c2*/ 	.byte	0xff
	.zero		1


	//   ....[77]....
        /*05c4*/ 	.word	0x00001db0
        /*05c8*/ 	.word	0x00000000
        /*05cc*/ 	.word	0x00000240
        /*05d0*/ 	.short	0x0101
        /*05d2*/ 	.byte	0xff
	.zero		1


	//   ....[78]....
        /*05d4*/ 	.word	0x00001e90
        /*05d8*/ 	.word	0x000000ff
        /*05dc*/ 	.word	0x000000d0
        /*05e0*/ 	.short	0x010a
        /*05e2*/ 	.byte	0x04
	.zero		1


	//   ....[79]....
        /*05e4*/ 	.word	0x00001f10
        /*05e8*/ 	.word	0x000000ff
        /*05ec*/ 	.word	0x000000d0
        /*05f0*/ 	.short	0x010a
        /*05f2*/ 	.byte	0x21
	.zero		1


	//   ....[80]....
        /*05f4*/ 	.word	0x000020a0
        /*05f8*/ 	.word	0x000000ff
        /*05fc*/ 	.word	0x000000d0
        /*0600*/ 	.short	0x010a
        /*0602*/ 	.byte	0x08
	.zero		1


	//   ....[81]....
        /*0604*/ 	.word	0x00002200
        /*0608*/ 	.word	0x000000ff
        /*060c*/ 	.word	0x000001d8
        /*0610*/ 	.short	0x0101
        /*0612*/ 	.byte	0x06
	.zero		1


	//   ....[82]....
        /*0614*/ 	.word	0x00002220
        /*0618*/ 	.word	0x000000ff
        /*061c*/ 	.word	0x000000d0
        /*0620*/ 	.short	0x010a
        /*0622*/ 	.byte	0x04
	.zero		1


	//   ....[83]....
        /*0624*/ 	.word	0x000022a0
        /*0628*/ 	.word	0x000000ff
        /*062c*/ 	.word	0x000000d0
        /*0630*/ 	.short	0x010a
        /*0632*/ 	.byte	0x11
	.zero		1


	//   ....[84]....
        /*0634*/ 	.word	0x00002430
        /*0638*/ 	.word	0x000000ff
        /*063c*/ 	.word	0x000000d0
        /*0640*/ 	.short	0x010a
        /*0642*/ 	.byte	0x07
	.zero		1


	//   ....[85]....
        /*0644*/ 	.word	0x000025c0
        /*0648*/ 	.word	0x00000003
        /*064c*/ 	.word	0x000001e0
        /*0650*/ 	.short	0x010a
        /*0652*/ 	.byte	0xff
	.zero		1


	//   ....[86]....
        /*0654*/ 	.word	0x00002710
        /*0658*/ 	.word	0x00000000
        /*065c*/ 	.word	0x00000000
        /*0660*/ 	.short	0x0101
        /*0662*/ 	.byte	0xff
	.zero		1


	//   ....[87]....
        /*0664*/ 	.word	0x00002cd0
        /*0668*/ 	.word	0x000000ff
        /*066c*/ 	.word	0x00000000
        /*0670*/ 	.short	0x010a
        /*0672*/ 	.byte	0x04
	.zero		1


	//   ....[88]....
        /*0674*/ 	.word	0x00002d60
        /*0678*/ 	.word	0x000000ff
        /*067c*/ 	.word	0x00000000
        /*0680*/ 	.short	0x010a
        /*0682*/ 	.byte	0x05
	.zero		1


	//   ....[89]....
        /*0684*/ 	.word	0x00002df0
        /*0688*/ 	.word	0x000000ff
        /*068c*/ 	.word	0x00000000
        /*0690*/ 	.short	0x010a
        /*0692*/ 	.byte	0x05
	.zero		1


	//   ....[90]....
        /*0694*/ 	.word	0x00002e80
        /*0698*/ 	.word	0x000000ff
        /*069c*/ 	.word	0x00000000
        /*06a0*/ 	.short	0x010a
        /*06a2*/ 	.byte	0x05
	.zero		1


	//   ....[91]....
        /*06a4*/ 	.word	0x00002f10
        /*06a8*/ 	.word	0x000000ff
        /*06ac*/ 	.word	0x00000000
        /*06b0*/ 	.short	0x010a
        /*06b2*/ 	.byte	0x05
	.zero		1


	//   ....[92]....
        /*06b4*/ 	.word	0x00002fa0
        /*06b8*/ 	.word	0x000000ff
        /*06bc*/ 	.word	0x00000000
        /*06c0*/ 	.short	0x010a
        /*06c2*/ 	.byte	0x05
	.zero		1


	//   ....[93]....
        /*06c4*/ 	.word	0x00003030
        /*06c8*/ 	.word	0x000000ff
        /*06cc*/ 	.word	0x00000000
        /*06d0*/ 	.short	0x010a
        /*06d2*/ 	.byte	0x05
	.zero		1


	//   ....[94]....
        /*06d4*/ 	.word	0x000030c0
        /*06d8*/ 	.word	0x000000ff
        /*06dc*/ 	.word	0x00000000
        /*06e0*/ 	.short	0x010a
        /*06e2*/ 	.byte	0x05
	.zero		1


	//   ....[95]....
        /*06e4*/ 	.word	0x00003150
        /*06e8*/ 	.word	0x000000ff
        /*06ec*/ 	.word	0x00000000
        /*06f0*/ 	.short	0x010a
        /*06f2*/ 	.byte	0x05
	.zero		1


	//   ....[96]....
        /*06f4*/ 	.word	0x000031e0
        /*06f8*/ 	.word	0x000000ff
        /*06fc*/ 	.word	0x00000000
        /*0700*/ 	.short	0x010a
        /*0702*/ 	.byte	0x05
	.zero		1


	//   ....[97]....
        /*0704*/ 	.word	0x00003270
        /*0708*/ 	.word	0x000000ff
        /*070c*/ 	.word	0x00000000
        /*0710*/ 	.short	0x010a
        /*0712*/ 	.byte	0x05
	.zero		1


	//   ....[98]....
        /*0714*/ 	.word	0x00003300
        /*0718*/ 	.word	0x000000ff
        /*071c*/ 	.word	0x00000000
        /*0720*/ 	.short	0x010a
        /*0722*/ 	.byte	0x05
	.zero		1


	//   ....[99]....
        /*0724*/ 	.word	0x00003390
        /*0728*/ 	.word	0x000000ff
        /*072c*/ 	.word	0x00000000
        /*0730*/ 	.short	0x010a
        /*0732*/ 	.byte	0x05
	.zero		1


	//   ....[100]....
        /*0734*/ 	.word	0x00003420
        /*0738*/ 	.word	0x000000ff
        /*073c*/ 	.word	0x00000000
        /*0740*/ 	.short	0x010a
        /*0742*/ 	.byte	0x05
	.zero		1


	//   ....[101]....
        /*0744*/ 	.word	0x000034b0
        /*0748*/ 	.word	0x000000ff
        /*074c*/ 	.word	0x00000000
        /*0750*/ 	.short	0x010a
        /*0752*/ 	.byte	0x05
	.zero		1


	//   ....[102]....
        /*0754*/ 	.word	0x00003540
        /*0758*/ 	.word	0x000000ff
        /*075c*/ 	.word	0x00000000
        /*0760*/ 	.short	0x010a
        /*0762*/ 	.byte	0x05
	.zero		1


	//   ....[103]....
        /*0764*/ 	.word	0x000035d0
        /*0768*/ 	.word	0x000000ff
        /*076c*/ 	.word	0x00000000
        /*0770*/ 	.short	0x010a
        /*0772*/ 	.byte	0x05
	.zero		1


	//   ....[104]....
        /*0774*/ 	.word	0x00003660
        /*0778*/ 	.word	0x000000ff
        /*077c*/ 	.word	0x00000000
        /*0780*/ 	.short	0x010a
        /*0782*/ 	.byte	0x05
	.zero		1


	//   ....[105]....
        /*0784*/ 	.word	0x000036f0
        /*0788*/ 	.word	0x000000ff
        /*078c*/ 	.word	0x00000000
        /*0790*/ 	.short	0x010a
        /*0792*/ 	.byte	0x05
	.zero		1


	//   ....[106]....
        /*0794*/ 	.word	0x00003780
        /*0798*/ 	.word	0x000000ff
        /*079c*/ 	.word	0x00000000
        /*07a0*/ 	.short	0x010a
        /*07a2*/ 	.byte	0x05
	.zero		1


	//   ....[107]....
        /*07a4*/ 	.word	0x00003810
        /*07a8*/ 	.word	0x000000ff
        /*07ac*/ 	.word	0x00000000
        /*07b0*/ 	.short	0x010a
        /*07b2*/ 	.byte	0x05
	.zero		1


	//   ....[108]....
        /*07b4*/ 	.word	0x000038a0
        /*07b8*/ 	.word	0x000000ff
        /*07bc*/ 	.word	0x00000000
        /*07c0*/ 	.short	0x010a
        /*07c2*/ 	.byte	0x05
	.zero		1


	//   ....[109]....
        /*07c4*/ 	.word	0x00003930
        /*07c8*/ 	.word	0x000000ff
        /*07cc*/ 	.word	0x00000000
        /*07d0*/ 	.short	0x010a
        /*07d2*/ 	.byte	0x05
	.zero		1


	//   ....[110]....
        /*07d4*/ 	.word	0x000039c0
        /*07d8*/ 	.word	0x000000ff
        /*07dc*/ 	.word	0x00000000
        /*07e0*/ 	.short	0x010a
        /*07e2*/ 	.byte	0x05
	.zero		1


	//   ....[111]....
        /*07e4*/ 	.word	0x00003a50
        /*07e8*/ 	.word	0x000000ff
        /*07ec*/ 	.word	0x00000000
        /*07f0*/ 	.short	0x010a
        /*07f2*/ 	.byte	0x05
	.zero		1


	//   ....[112]....
        /*07f4*/ 	.word	0x00003af0
        /*07f8*/ 	.word	0x00000000
        /*07fc*/ 	.word	0x00000000
        /*0800*/ 	.short	0x010a
        /*0802*/ 	.byte	0xff
	.zero		1


	//   ....[113]....
        /*0804*/ 	.word	0x00003c10
        /*0808*/ 	.word	0x00000002
        /*080c*/ 	.word	0x00000240
        /*0810*/ 	.short	0x010a
        /*0812*/ 	.byte	0xff
	.zero		1


	//   ....[114]....
        /*0814*/ 	.word	0x00003c80
        /*0818*/ 	.word	0x00000002
        /*081c*/ 	.word	0x00000000
        /*0820*/ 	.short	0x0101
        /*0822*/ 	.byte	0xff
	.zero		1


	//   ....[115]....
        /*0824*/ 	.word	0x00003ca0
        /*0828*/ 	.word	0x000000ff
        /*082c*/ 	.word	0x000001f0
        /*0830*/ 	.short	0x010a
        /*0832*/ 	.byte	0x04
	.zero		1


	//   ....[116]....
        /*0834*/ 	.word	0x00003dc0
        /*0838*/ 	.word	0x00000002
        /*083c*/ 	.word	0x000001e0
        /*0840*/ 	.short	0x010a
        /*0842*/ 	.byte	0xff
	.zero		1


	//   ....[117]....
        /*0844*/ 	.word	0x00003ec0
        /*0848*/ 	.word	0x00000002
        /*084c*/ 	.word	0x00000000
        /*0850*/ 	.short	0x0101
        /*0852*/ 	.byte	0xff
	.zero		1


	//   ....[118]....
        /*0854*/ 	.word	0x00003f50
        /*0858*/ 	.word	0x000000ff
        /*085c*/ 	.word	0x000001f0
        /*0860*/ 	.short	0x0106
        /*0862*/ 	.byte	0x04
	.zero		1


	//   ....[119]....
        /*0864*/ 	.word	0x00003f70
        /*0868*/ 	.word	0x000000ff
        /*086c*/ 	.word	0x000001f0
        /*0870*/ 	.short	0x010a
        /*0872*/ 	.byte	0x04
	.zero		1


	//   ....[120]....
        /*0874*/ 	.word	0x00004000
        /*0878*/ 	.word	0x000000ff
        /*087c*/ 	.word	0x000001f0
        /*0880*/ 	.short	0x0106
        /*0882*/ 	.byte	0x07
	.zero		1


	//   ....[121]....
        /*0884*/ 	.word	0x00004040
        /*0888*/ 	.word	0x00000000
        /*088c*/ 	.word	0x000001f0
        /*0890*/ 	.short	0x010a
        /*0892*/ 	.byte	0xff
	.zero		1


	//   ....[122]....
        /*0894*/ 	.word	0x00004550
        /*0898*/ 	.word	0x00000000
        /*089c*/ 	.word	0x000001e0
        /*08a0*/ 	.short	0x010a
        /*08a2*/ 	.byte	0xff
	.zero		1


	//   ....[123]....
        /*08a4*/ 	.word	0x00004650
        /*08a8*/ 	.word	0x00000003
        /*08ac*/ 	.word	0x00000000
        /*08b0*/ 	.short	0x0101
        /*08b2*/ 	.byte	0xff
	.zero		1


	//   ....[124]....
        /*08b4*/ 	.word	0x00004660
        /*08b8*/ 	.word	0x000000ff
        /*08bc*/ 	.word	0x00000000
        /*08c0*/ 	.short	0x010a
        /*08c2*/ 	.byte	0x04
	.zero		1


	//   ....[125]....
        /*08c4*/ 	.word	0x000046e0
        /*08c8*/ 	.word	0x000000ff
        /*08cc*/ 	.word	0x00000220
        /*08d0*/ 	.short	0x010a
        /*08d2*/ 	.byte	0x17
	.zero		1


	//   ....[126]....
        /*08d4*/ 	.word	0x000047c0
        /*08d8*/ 	.word	0x000000ff
        /*08dc*/ 	.word	0x00000000
        /*08e0*/ 	.short	0x010a
        /*08e2*/ 	.byte	0x05
	.zero		1


	//   ....[127]....
        /*08e4*/ 	.word	0x00004900
        /*08e8*/ 	.word	0x000000ff
        /*08ec*/ 	.word	0x00000000
        /*08f0*/ 	.short	0x010a
        /*08f2*/ 	.byte	0x04
	.zero		1


	//   ....[128]....
        /*08f4*/ 	.word	0x00004af0
        /*08f8*/ 	.word	0x000000ff
        /*08fc*/ 	.word	0x00000000
        /*0900*/ 	.short	0x010a
        /*0902*/ 	.byte	0x04
	.zero		1


	//   ....[129]....
        /*0904*/ 	.word	0x00004b80
        /*0908*/ 	.word	0x000000ff
        /*090c*/ 	.word	0x00000000
        /*0910*/ 	.short	0x010a
        /*0912*/ 	.byte	0x05
	.zero		1


	//   ....[130]....
        /*0914*/ 	.word	0x00004c10
        /*0918*/ 	.word	0x000000ff
        /*091c*/ 	.word	0x00000000
        /*0920*/ 	.short	0x010a
        /*0922*/ 	.byte	0x05
	.zero		1


	//   ....[131]....
        /*0924*/ 	.word	0x00004ca0
        /*0928*/ 	.word	0x000000ff
        /*092c*/ 	.word	0x00000000
        /*0930*/ 	.short	0x010a
        /*0932*/ 	.byte	0x04
	.zero		1


	//   ....[132]....
        /*0934*/ 	.word	0x00005130
        /*0938*/ 	.word	0x0000000c
        /*093c*/ 	.word	0x000001e0
        /*0940*/ 	.short	0x010a
        /*0942*/ 	.byte	0xff
	.zero		1


	//   ....[133]....
        /*0944*/ 	.word	0x000052a0
        /*0948*/ 	.word	0x00000000
        /*094c*/ 	.word	0x00000000
        /*0950*/ 	.short	0x0101
        /*0952*/ 	.byte	0xff
	.zero		1


	//   ....[134]....
        /*0954*/ 	.word	0x00005720
        /*0958*/ 	.word	0x000000ff
        /*095c*/ 	.word	0x000001d8
        /*0960*/ 	.short	0x010a
        /*0962*/ 	.byte	0x18
	.zero		1


	//   ....[135]....
        /*0964*/ 	.word	0x000058e0
        /*0968*/ 	.word	0x000000ff
        /*096c*/ 	.word	0x000001b8
        /*0970*/ 	.short	0x010a
        /*0972*/ 	.byte	0x04
	.zero		1


	//   ....[136]....
        /*0974*/ 	.word	0x00005ab0
        /*0978*/ 	.word	0x000000ff
        /*097c*/ 	.word	0x000001a0
        /*0980*/ 	.short	0x010b
        /*0982*/ 	.byte	0x04
	.zero		1


	//   ....[137]....
        /*0984*/ 	.word	0x00005ac0
        /*0988*/ 	.word	0x000000ff
        /*098c*/ 	.word	0x00000000
        /*0990*/ 	.short	0x0101
        /*0992*/ 	.byte	0x14
	.zero		1


	//   ....[138]....
        /*0994*/ 	.word	0x00005ad0
        /*0998*/ 	.word	0x000000ff
        /*099c*/ 	.word	0x000001b8
        /*09a0*/ 	.short	0x010a
        /*09a2*/ 	.byte	0x05
	.zero		1


	//   ....[139]....
        /*09a4*/ 	.word	0x00005cc0
        /*09a8*/ 	.word	0x000000ff
        /*09ac*/ 	.word	0x000001a0
        /*09b0*/ 	.short	0x010b
        /*09b2*/ 	.byte	0x05
	.zero		1


	//   ....[140]....
        /*09b4*/ 	.word	0x00005cd0
        /*09b8*/ 	.word	0x000000ff
        /*09bc*/ 	.word	0x00000000
        /*09c0*/ 	.short	0x0101
        /*09c2*/ 	.byte	0x04
	.zero		1


	//   ....[141]....
        /*09c4*/ 	.word	0x00005d70
        /*09c8*/ 	.word	0x000000ff
        /*09cc*/ 	.word	0x00000000
        /*09d0*/ 	.short	0x010a
        /*09d2*/ 	.byte	0x04
	.zero		1


	//   ....[142]....
        /*09d4*/ 	.word	0x00005e00
        /*09d8*/ 	.word	0x000000ff
        /*09dc*/ 	.word	0x00000000
        /*09e0*/ 	.short	0x010a
        /*09e2*/ 	.byte	0x05
	.zero		1


	//   ....[143]....
        /*09e4*/ 	.word	0x00005ea0
        /*09e8*/ 	.word	0x00000000
        /*09ec*/ 	.word	0x00000000
        /*09f0*/ 	.short	0x010a
        /*09f2*/ 	.byte	0xff
	.zero		1


	//   ....[144]....
        /*09f4*/ 	.word	0x00006200
        /*09f8*/ 	.word	0x00000000
        /*09fc*/ 	.word	0x000001e0
        /*0a00*/ 	.short	0x010a
        /*0a02*/ 	.byte	0xff
	.zero		1


	//   ....[145]....
        /*0a04*/ 	.word	0x000062d0
        /*0a08*/ 	.word	0x00000000
        /*0a0c*/ 	.word	0x00000000
        /*0a10*/ 	.short	0x0101
        /*0a12*/ 	.byte	0xff
	.zero		1


	//   ....[146]....
        /*0a14*/ 	.word	0x00006ee0
        /*0a18*/ 	.word	0x00000002
        /*0a1c*/ 	.word	0x000001a0
        /*0a20*/ 	.short	0x010a
        /*0a22*/ 	.byte	0xff
	.zero		1


	//   ....[147]....
        /*0a24*/ 	.word	0x00006f20
        /*0a28*/ 	.word	0x0000001b
        /*0a2c*/ 	.word	0x00000200
        /*0a30*/ 	.short	0x010a
        /*0a32*/ 	.byte	0xff
	.zero		1


	//   ....[148]....
        /*0a34*/ 	.word	0x00007010
        /*0a38*/ 	.word	0x00000002
        /*0a3c*/ 	.word	0x000001a0
        /*0a40*/ 	.short	0x010a
        /*0a42*/ 	.byte	0xff
	.zero		1


	//   ....[149]....
        /*0a44*/ 	.word	0x000071a0
        /*0a48*/ 	.word	0x0000001b
        /*0a4c*/ 	.word	0x00000200
        /*0a50*/ 	.short	0x010a
        /*0a52*/ 	.byte	0xff
	.zero		1


	//   ....[150]....
        /*0a54*/ 	.word	0x00007970
        /*0a58*/ 	.word	0x00000000
        /*0a5c*/ 	.word	0x00000000
        /*0a60*/ 	.short	0x0101
        /*0a62*/ 	.byte	0xff
	.zero		1


	//   ....[151]....
        /*0a64*/ 	.word	0x00007980
        /*0a68*/ 	.word	0x00000002
        /*0a6c*/ 	.word	0x000001a0
        /*0a70*/ 	.short	0x010a
        /*0a72*/ 	.byte	0xff
	.zero		1


	//   ....[152]....
        /*0a74*/ 	.word	0x00007a40
        /*0a78*/ 	.word	0x00000002
        /*0a7c*/ 	.word	0x000001a0
        /*0a80*/ 	.short	0x010a
        /*0a82*/ 	.byte	0xff
	.zero		1


	//   ....[153]....
        /*0a84*/ 	.word	0x00007de0
        /*0a88*/ 	.word	0x000000ff
        /*0a8c*/ 	.word	0x00000000
        /*0a90*/ 	.short	0x0101
        /*0a92*/ 	.byte	0x04
	.zero		1


	//   ....[154]....
        /*0a94*/ 	.word	0x00008340
        /*0a98*/ 	.word	0x00000000
        /*0a9c*/ 	.word	0x00000000
        /*0aa0*/ 	.short	0x0101
        /*0aa2*/ 	.byte	0xff
	.zero		1


	//   ....[155]....
        /*0aa4*/ 	.word	0x000085f0
        /*0aa8*/ 	.word	0x000000ff
        /*0aac*/ 	.word	0x00000000
        /*0ab0*/ 	.short	0x0101
        /*0ab2*/ 	.byte	0x04
	.zero		1


	//   ....[156]....
        /*0ab4*/ 	.word	0x00008610
        /*0ab8*/ 	.word	0x00000000
        /*0abc*/ 	.word	0x00000250
        /*0ac0*/ 	.short	0x010a
        /*0ac2*/ 	.byte	0xff
	.zero		1


	//   ....[157]....
        /*0ac4*/ 	.word	0x00008670
        /*0ac8*/ 	.word	0x00000000
        /*0acc*/ 	.word	0x000000d0
        /*0ad0*/ 	.short	0x010a
        /*0ad2*/ 	.byte	0xff
	.zero		1


	//   ....[158]....
        /*0ad4*/ 	.word	0x000086d0
        /*0ad8*/ 	.word	0x00000000
        /*0adc*/ 	.word	0x000000d0
        /*0ae0*/ 	.short	0x010a
        /*0ae2*/ 	.byte	0xff
	.zero		1


	//   ....[159]....
        /*0ae4*/ 	.word	0x00008720
        /*0ae8*/ 	.word	0x00000003
        /*0aec*/ 	.word	0x000001e0
        /*0af0*/ 	.short	0x010a
        /*0af2*/ 	.byte	0xff
	.zero		1


	//   ....[160]....
        /*0af4*/ 	.word	0x00008780
        /*0af8*/ 	.word	0x00000000
        /*0afc*/ 	.word	0x00000000
        /*0b00*/ 	.short	0x010a
        /*0b02*/ 	.byte	0xff
	.zero		1


	//   ....[161]....
        /*0b04*/ 	.word	0x000087e0
        /*0b08*/ 	.word	0x00000000
        /*0b0c*/ 	.word	0x00000000
        /*0b10*/ 	.short	0x010a
        /*0b12*/ 	.byte	0xff
	.zero		1


	//   ....[162]....
        /*0b14*/ 	.word	0x00008840
        /*0b18*/ 	.word	0x00000000
        /*0b1c*/ 	.word	0x00000000
        /*0b20*/ 	.short	0x010a
        /*0b22*/ 	.byte	0xff
	.zero		1


	//   ....[163]....
        /*0b24*/ 	.word	0x000088a0
        /*0b28*/ 	.word	0x00000000
        /*0b2c*/ 	.word	0x00000000
        /*0b30*/ 	.short	0x010a
        /*0b32*/ 	.byte	0xff
	.zero		1


	//   ....[164]....
        /*0b34*/ 	.word	0x00008900
        /*0b38*/ 	.word	0x00000000
        /*0b3c*/ 	.word	0x00000000
        /*0b40*/ 	.short	0x010a
        /*0b42*/ 	.byte	0xff
	.zero		1


	//   ....[165]....
        /*0b44*/ 	.word	0x00008960
        /*0b48*/ 	.word	0x00000000
        /*0b4c*/ 	.word	0x00000000
        /*0b50*/ 	.short	0x010a
        /*0b52*/ 	.byte	0xff
	.zero		1


	//   ....[166]....
        /*0b54*/ 	.word	0x000089c0
        /*0b58*/ 	.word	0x00000000
        /*0b5c*/ 	.word	0x00000000
        /*0b60*/ 	.short	0x010a
        /*0b62*/ 	.byte	0xff
	.zero		1


	//   ....[167]....
        /*0b64*/ 	.word	0x00008a20
        /*0b68*/ 	.word	0x00000000
        /*0b6c*/ 	.word	0x00000000
        /*0b70*/ 	.short	0x010a
        /*0b72*/ 	.byte	0xff
	.zero		1


	//   ....[168]....
        /*0b74*/ 	.word	0x00008a80
        /*0b78*/ 	.word	0x00000000
        /*0b7c*/ 	.word	0x00000000
        /*0b80*/ 	.short	0x010a
        /*0b82*/ 	.byte	0xff
	.zero		1


	//   ....[169]....
        /*0b84*/ 	.word	0x00008ae0
        /*0b88*/ 	.word	0x00000000
        /*0b8c*/ 	.word	0x00000000
        /*0b90*/ 	.short	0x010a
        /*0b92*/ 	.byte	0xff
	.zero		1


	//   ....[170]....
        /*0b94*/ 	.word	0x00008b40
        /*0b98*/ 	.word	0x00000000
        /*0b9c*/ 	.word	0x00000000
        /*0ba0*/ 	.short	0x010a
        /*0ba2*/ 	.byte	0xff
	.zero		1


	//   ....[171]....
        /*0ba4*/ 	.word	0x00008ba0
        /*0ba8*/ 	.word	0x00000000
        /*0bac*/ 	.word	0x00000000
        /*0bb0*/ 	.short	0x010a
        /*0bb2*/ 	.byte	0xff
	.zero		1


	//   ....[172]....
        /*0bb4*/ 	.word	0x00008c00
        /*0bb8*/ 	.word	0x00000000
        /*0bbc*/ 	.word	0x00000000
        /*0bc0*/ 	.short	0x010a
        /*0bc2*/ 	.byte	0xff
	.zero		1


	//   ....[173]....
        /*0bc4*/ 	.word	0x00008c60
        /*0bc8*/ 	.word	0x00000000
        /*0bcc*/ 	.word	0x00000000
        /*0bd0*/ 	.short	0x010a
        /*0bd2*/ 	.byte	0xff
	.zero		1


	//   ....[174]....
        /*0bd4*/ 	.word	0x00008cc0
        /*0bd8*/ 	.word	0x00000000
        /*0bdc*/ 	.word	0x00000000
        /*0be0*/ 	.short	0x010a
        /*0be2*/ 	.byte	0xff
	.zero		1


	//   ....[175]....
        /*0be4*/ 	.word	0x00008d20
        /*0be8*/ 	.word	0x00000000
        /*0bec*/ 	.word	0x00000000
        /*0bf0*/ 	.short	0x010a
        /*0bf2*/ 	.byte	0xff
	.zero		1


	//   ....[176]....
        /*0bf4*/ 	.word	0x00008d80
        /*0bf8*/ 	.word	0x00000000
        /*0bfc*/ 	.word	0x00000000
        /*0c00*/ 	.short	0x010a
        /*0c02*/ 	.byte	0xff
	.zero		1


	//   ....[177]....
        /*0c04*/ 	.word	0x00008de0
        /*0c08*/ 	.word	0x00000000
        /*0c0c*/ 	.word	0x00000000
        /*0c10*/ 	.short	0x010a
        /*0c12*/ 	.byte	0xff
	.zero		1


	//   ....[178]....
        /*0c14*/ 	.word	0x00008e40
        /*0c18*/ 	.word	0x00000000
        /*0c1c*/ 	.word	0x00000000
        /*0c20*/ 	.short	0x010a
        /*0c22*/ 	.byte	0xff
	.zero		1


	//   ....[179]....
        /*0c24*/ 	.word	0x00008ea0
        /*0c28*/ 	.word	0x00000000
        /*0c2c*/ 	.word	0x00000000
        /*0c30*/ 	.short	0x010a
        /*0c32*/ 	.byte	0xff
	.zero		1


	//   ....[180]....
        /*0c34*/ 	.word	0x00008f00
        /*0c38*/ 	.word	0x00000000
        /*0c3c*/ 	.word	0x00000000
        /*0c40*/ 	.short	0x010a
        /*0c42*/ 	.byte	0xff
	.zero		1


	//   ....[181]....
        /*0c44*/ 	.word	0x00008f60
        /*0c48*/ 	.word	0x00000000
        /*0c4c*/ 	.word	0x00000000
        /*0c50*/ 	.short	0x010a
        /*0c52*/ 	.byte	0xff
	.zero		1


	//   ....[182]....
        /*0c54*/ 	.word	0x00008fc0
        /*0c58*/ 	.word	0x00000000
        /*0c5c*/ 	.word	0x00000000
        /*0c60*/ 	.short	0x010a
        /*0c62*/ 	.byte	0xff
	.zero		1


	//   ....[183]....
        /*0c64*/ 	.word	0x00009020
        /*0c68*/ 	.word	0x00000000
        /*0c6c*/ 	.word	0x00000000
        /*0c70*/ 	.short	0x010a
        /*0c72*/ 	.byte	0xff
	.zero		1


	//   ....[184]....
        /*0c74*/ 	.word	0x00009080
        /*0c78*/ 	.word	0x00000000
        /*0c7c*/ 	.word	0x00000000
        /*0c80*/ 	.short	0x010a
        /*0c82*/ 	.byte	0xff
	.zero		1


	//   ....[185]....
        /*0c84*/ 	.word	0x000090d0
        /*0c88*/ 	.word	0x00000002
        /*0c8c*/ 	.word	0x00000240
        /*0c90*/ 	.short	0x010a
        /*0c92*/ 	.byte	0xff
	.zero		1


	//   ....[186]....
        /*0c94*/ 	.word	0x00009130
        /*0c98*/ 	.word	0x00000002
        /*0c9c*/ 	.word	0x000001f0
        /*0ca0*/ 	.short	0x010a
        /*0ca2*/ 	.byte	0xff
	.zero		1


	//   ....[187]....
        /*0ca4*/ 	.word	0x00009180
        /*0ca8*/ 	.word	0x00000002
        /*0cac*/ 	.word	0x000001e0
        /*0cb0*/ 	.short	0x010a
        /*0cb2*/ 	.byte	0xff
	.zero		1


	//   ....[188]....
        /*0cb4*/ 	.word	0x000091e0
        /*0cb8*/ 	.word	0x00000000
        /*0cbc*/ 	.word	0x000001f0
        /*0cc0*/ 	.short	0x010a
        /*0cc2*/ 	.byte	0xff
	.zero		1


	//   ....[189]....
        /*0cc4*/ 	.word	0x00009230
        /*0cc8*/ 	.word	0x00000000
        /*0ccc*/ 	.word	0x000001e0
        /*0cd0*/ 	.short	0x010a
        /*0cd2*/ 	.byte	0xff
	.zero		1


	//   ....[190]....
        /*0cd4*/ 	.word	0x00009290
        /*0cd8*/ 	.word	0x00000002
        /*0cdc*/ 	.word	0x00000220
        /*0ce0*/ 	.short	0x010a
        /*0ce2*/ 	.byte	0xff
	.zero		1


	//   ....[191]....
        /*0ce4*/ 	.word	0x000092f0
        /*0ce8*/ 	.word	0x00000000
        /*0cec*/ 	.word	0x00000000
        /*0cf0*/ 	.short	0x010a
        /*0cf2*/ 	.byte	0xff
	.zero		1


	//   ....[192]....
        /*0cf4*/ 	.word	0x00009350
        /*0cf8*/ 	.word	0x00000000
        /*0cfc*/ 	.word	0x00000000
        /*0d00*/ 	.short	0x010a
        /*0d02*/ 	.byte	0xff
	.zero		1


	//   ....[193]....
        /*0d04*/ 	.word	0x000093b0
        /*0d08*/ 	.word	0x00000000
        /*0d0c*/ 	.word	0x00000000
        /*0d10*/ 	.short	0x010a
        /*0d12*/ 	.byte	0xff
	.zero		1


	//   ....[194]....
        /*0d14*/ 	.word	0x00009410
        /*0d18*/ 	.word	0x00000000
        /*0d1c*/ 	.word	0x00000000
        /*0d20*/ 	.short	0x010a
        /*0d22*/ 	.byte	0xff
	.zero		1


	//   ....[195]....
        /*0d24*/ 	.word	0x00009470
        /*0d28*/ 	.word	0x00000000
        /*0d2c*/ 	.word	0x00000000
        /*0d30*/ 	.short	0x010a
        /*0d32*/ 	.byte	0xff
	.zero		1


	//   ....[196]....
        /*0d34*/ 	.word	0x000094c0
        /*0d38*/ 	.word	0x0000000c
        /*0d3c*/ 	.word	0x000001e0
        /*0d40*/ 	.short	0x010a
        /*0d42*/ 	.byte	0xff
	.zero		1


	//   ....[197]....
        /*0d44*/ 	.word	0x00009520
        /*0d48*/ 	.word	0x00000000
        /*0d4c*/ 	.word	0x000001d8
        /*0d50*/ 	.short	0x010a
        /*0d52*/ 	.byte	0xff
	.zero		1


	//   ....[198]....
        /*0d54*/ 	.word	0x00009580
        /*0d58*/ 	.word	0x00000000
        /*0d5c*/ 	.word	0x000001b8
        /*0d60*/ 	.short	0x010a
        /*0d62*/ 	.byte	0xff
	.zero		1


	//   ....[199]....
        /*0d64*/ 	.word	0x000095e0
        /*0d68*/ 	.word	0x00000006
        /*0d6c*/ 	.word	0x000001b8
        /*0d70*/ 	.short	0x010a
        /*0d72*/ 	.byte	0xff
	.zero		1


	//   ....[200]....
        /*0d74*/ 	.word	0x00009640
        /*0d78*/ 	.word	0x00000000
        /*0d7c*/ 	.word	0x00000000
        /*0d80*/ 	.short	0x010a
        /*0d82*/ 	.byte	0xff
	.zero		1


	//   ....[201]....
        /*0d84*/ 	.word	0x000096a0
        /*0d88*/ 	.word	0x00000000
        /*0d8c*/ 	.word	0x00000000
        /*0d90*/ 	.short	0x010a
        /*0d92*/ 	.byte	0xff
	.zero		1


	//   ....[202]....
        /*0d94*/ 	.word	0x000096f0
        /*0d98*/ 	.word	0x00000000
        /*0d9c*/ 	.word	0x000001e0
        /*0da0*/ 	.short	0x010a
        /*0da2*/ 	.byte	0xff
	.zero		1


	//   ....[203]....
        /*0da4*/ 	.word	0x00009740
        /*0da8*/ 	.word	0x00000002
        /*0dac*/ 	.word	0x000001a0
        /*0db0*/ 	.short	0x010a
        /*0db2*/ 	.byte	0xff
	.zero		1


	//   ....[204]....
        /*0db4*/ 	.word	0x00009790
        /*0db8*/ 	.word	0x0000001b
        /*0dbc*/ 	.word	0x00000200
        /*0dc0*/ 	.short	0x010a
        /*0dc2*/ 	.byte	0xff
	.zero		1


	//   ....[205]....
        /*0dc4*/ 	.word	0x000097e0
        /*0dc8*/ 	.word	0x00000002
        /*0dcc*/ 	.word	0x000001a0
        /*0dd0*/ 	.short	0x010a
        /*0dd2*/ 	.byte	0xff
	.zero		1


	//----- nvinfo : EIATTR_NUM_MBARRIERS
	.align		4
.L_47:
        /*0dd4*/ 	.byte	0x03, 0x38
        /*0dd6*/ 	.short	0x004c


	//----- nvinfo : EIATTR_EXIT_INSTR_OFFSETS
	.align		4
        /*0dd8*/ 	.byte	0x04, 0x1c
        /*0dda*/ 	.short	(.L_49 - .L_48)


	//   ....[0]....
.L_48:
        /*0ddc*/ 	.word	0x00003b20


	//   ....[1]....
        /*0de0*/ 	.word	0x00004010


	//   ....[2]....
        /*0de4*/ 	.word	0x00004070


	//   ....[3]....
        /*0de8*/ 	.word	0x00004f00


	//   ....[4]....
        /*0dec*/ 	.word	0x00005ed0


	//   ....[5]....
        /*0df0*/ 	.word	0x00005f10


	//   ....[6]....
        /*0df4*/ 	.word	0x000084e0


	//   ....[7]....
        /*0df8*/ 	.word	0x00008560


	//   ....[8]....
        /*0dfc*/ 	.word	0x00008590


	//   ....[9]....
        /*0e00*/ 	.word	0x00008600


	//----- nvinfo : EIATTR_MAX_THREADS
	.align		4
.L_49:
        /*0e04*/ 	.byte	0x04, 0x05
        /*0e06*/ 	.short	(.L_51 - .L_50)
.L_50:
        /*0e08*/ 	.word	0x00000100
        /*0e0c*/ 	.word	0x00000001
        /*0e10*/ 	.word	0x00000001


	//----- nvinfo : EIATTR_CRS_STACK_SIZE
	.align		4
.L_51:
        /*0e14*/ 	.byte	0x04, 0x1e
        /*0e16*/ 	.short	(.L_53 - .L_52)
.L_52:
        /*0e18*/ 	.word	0x00000000


	//----- nvinfo : EIATTR_CBANK_PARAM_SIZE
	.align		4
.L_53:
        /*0e1c*/ 	.byte	0x03, 0x19
        /*0e1e*/ 	.short	0x0800


	//----- nvinfo : EIATTR_PARAM_CBANK
	.align		4
        /*0e20*/ 	.byte	0x04, 0x0a
        /*0e22*/ 	.short	(.L_55 - .L_54)
	.align		4
.L_54:
        /*0e24*/ 	.word	index@(.nv.constant0._ZN7cutlass13device_kernelINS_4gemm6kernel13GemmUniversalIN4cute5tupleIJiiiiEEENS1_10collective13CollectiveMmaINS1_35MainloopSm100TmaUmmaWarpSpecializedILi26ELi2ELi4ENS5_IJNS4_1CILi4EEENSA_ILi2EEENSA_ILi1EEEEEEEENS5_IJNSA_ILi64EEESG_NSA_ILi32EEEEEENS_10bfloat16_tENS5_IJlSD_lEEESJ_SK_NS4_8TiledMMAINS4_8MMA_AtomIJNS4_20SM100_MMA_F16BF16_SSISJ_SJ_fLi64ELi64ELNS4_4UMMA5MajorE0ELSP_0ELNSO_7ScaleInE0ELSQ_0EEEEEENS4_6LayoutINS5_IJSD_SD_SD_EEENS5_IJNSA_ILi0EEESV_SV_EEEEENS5_IJNS4_10UnderscoreESY_SY_EEEEENS4_23SM90_TMA_LOAD_MULTICASTENS4_14ComposedLayoutINS4_7SwizzleILi2ELi4ELi3EEENS4_18smem_ptr_flag_bitsILi16EEENST_INS5_IJNSA_ILi8EEESH_EEENS5_IJSH_SD_EEEEEEEvNS4_8identityES11_S1B_vS1C_EENS_8epilogue10collective18CollectiveEpilogueINS1E_23Sm100TmaWarpSpecializedILi3ELi2ELi16ELb1ELb0EEEJSI_NS5_IJNST_ISG_SD_EENST_ISH_SD_EEEEESJ_SK_SJ_SK_NS1E_6fusion15FusionCallbacksIS1I_NS1M_17LinearCombinationISJ_fSJ_fLNS_15FloatRoundStyleE2EEESI_S1L_JEEENS4_5SM1004TMEM4LOAD26SM100_TMEM_LOAD_16dp256b4xENS4_13SM90_TMA_LOADES1B_NS4_17SM75_U32x4_LDSM_NENS4_14SM90_TMA_STOREES1B_NS4_17SM90_U32x4_STSM_NENS4_39AutoVectorizingCopyWithAssumedAlignmentILi128EEEEEEvvEEEEvNT_6ParamsE)
        /*0e28*/ 	.short	0x0380
        /*0e2a*/ 	.short	0x0800


	//----- nvinfo : EIATTR_SW_WAR
	.align		4
.L_55:
        /*0e2c*/ 	.byte	0x04, 0x36
        /*0e2e*/ 	.short	(.L_57 - .L_56)
.L_56:
        /*0e30*/ 	.word	0x00000008
.L_57:


//--------------------- .nv.callgraph             --------------------------
	.section	.nv.callgraph,"",@"SHT_CUDA_CALLGRAPH"
	.align	4
	.sectionentsize	8
	.align		4
        /*0000*/ 	.word	0x00000000
	.align		4
        /*0004*/ 	.word	0xffffffff
	.align		4
        /*0008*/ 	.word	index@(_ZN7cutlass13device_kernelINS_4gemm6kernel13GemmUniversalIN4cute5tupleIJiiiiEEENS1_10collective13CollectiveMmaINS1_35MainloopSm100TmaUmmaWarpSpecializedILi26ELi2ELi4ENS5_IJNS4_1CILi4EEENSA_ILi2EEENSA_ILi1EEEEEEEENS5_IJNSA_ILi64EEESG_NSA_ILi32EEEEEENS_10bfloat16_tENS5_IJlSD_lEEESJ_SK_NS4_8TiledMMAINS4_8MMA_AtomIJNS4_20SM100_MMA_F16BF16_SSISJ_SJ_fLi64ELi64ELNS4_4UMMA5MajorE0ELSP_0ELNSO_7ScaleInE0ELSQ_0EEEEEENS4_6LayoutINS5_IJSD_SD_SD_EEENS5_IJNSA_ILi0EEESV_SV_EEEEENS5_IJNS4_10UnderscoreESY_SY_EEEEENS4_23SM90_TMA_LOAD_MULTICASTENS4_14ComposedLayoutINS4_7SwizzleILi2ELi4ELi3EEENS4_18smem_ptr_flag_bitsILi16EEENST_INS5_IJNSA_ILi8EEESH_EEENS5_IJSH_SD_EEEEEEEvNS4_8identityES11_S1B_vS1C_EENS_8epilogue10collective18CollectiveEpilogueINS1E_23Sm100TmaWarpSpecializedILi3ELi2ELi16ELb1ELb0EEEJSI_NS5_IJNST_ISG_SD_EENST_ISH_SD_EEEEESJ_SK_SJ_SK_NS1E_6fusion15FusionCallbacksIS1I_NS1M_17LinearCombinationISJ_fSJ_fLNS_15FloatRoundStyleE2EEESI_S1L_JEEENS4_5SM1004TMEM4LOAD26SM100_TMEM_LOAD_16dp256b4xENS4_13SM90_TMA_LOADES1B_NS4_17SM75_U32x4_LDSM_NENS4_14SM90_TMA_STOREES1B_NS4_17SM90_U32x4_STSM_NENS4_39AutoVectorizingCopyWithAssumedAlignmentILi128EEEEEEvvEEEEvNT_6ParamsE)
	.align		4
        /*000c*/ 	.word	index@(__assertfail)
	.align		4
        /*0010*/ 	.word	0x00000000
	.align		4
        /*0014*/ 	.word	0xfffffffe
	.align		4
        /*0018*/ 	.word	0x00000000
	.align		4
        /*001c*/ 	.word	0xfffffffd
	.align		4
        /*0020*/ 	.word	0x00000000
	.align		4
        /*0024*/ 	.word	0xfffffffc


//--------------------- .nv.constant4             --------------------------
	.section	.nv.constant4,"a",@progbits
	.align	8
	.align		8
.nv.constant4:
        /*0000*/ 	.dword	__assertfail
	.align		8
        /*0008*/ 	.dword	__unnamed_1
	.align		8
        /*0010*/ 	.dword	__unnamed_2
	.align		8
        /*0018*/ 	.dword	_ZN40_INTERNAL_08962a72_4_k_cu_69e32a76_234724cuda3std3__45__cpo5beginE
	.align		8
        /*0020*/ 	.dword	_ZN40_INTERNAL_08962a72_4_k_cu_69e32a76_234724cuda3std3__45__cpo3endE
	.align		8
        /*0028*/ 	.dword	_ZN40_INTERNAL_08962a72_4_k_cu_69e32a76_234724cuda3std3__45__cpo6cbeginE
	.align		8
        /*0030*/ 	.dword	_ZN40_INTERNAL_08962a72_4_k_cu_69e32a76_234724cuda3std3__45__cpo4cendE
	.align		8
        /*0038*/ 	.dword	_ZN40_INTERNAL_08962a72_4_k_cu_69e32a76_234724cuda3std3__442_GLOBAL__N__08962a72_4_k_cu_69e32a76_234726ignoreE
	.align		8
        /*0040*/ 	.dword	_ZN40_INTERNAL_08962a72_4_k_cu_69e32a76_234724cuda3std3__419piecewise_constructE
	.align		8
        /*0048*/ 	.dword	_ZN40_INTERNAL_08962a72_4_k_cu_69e32a76_234724cuda3std3__48in_placeE
	.align		8
        /*0050*/ 	.dword	_ZN40_INTERNAL_08962a72_4_k_cu_69e32a76_234724cuda3std6ranges3__45__cpo4swapE
	.align		8
        /*0058*/ 	.dword	_ZN40_INTERNAL_08962a72_4_k_cu_69e32a76_234724cuda3std6ranges3__45__cpo9iter_moveE
	.align		8
        /*0060*/ 	.dword	_ZN40_INTERNAL_08962a72_4_k_cu_69e32a76_234724cute7productE
	.align		8
        /*0068*/ 	.dword	_ZN40_INTERNAL_08962a72_4_k_cu_69e32a76_234724cute1_E
	.align		8
        /*0070*/ 	.dword	$str$25
	.align		8
        /*0078*/ 	.dword	$str$26
	.align		8
        /*0080*/ 	.dword	$str$27
	.align		8
        /*0088*/ 	.dword	$str$28


//--------------------- .text._ZN7cutlass13device_kernelINS_4gemm6kernel13GemmUniversalIN4cute5tupleIJiiiiEEENS1_10collective13CollectiveMmaINS1_35MainloopSm100TmaUmmaWarpSpecializedILi26ELi2ELi4ENS5_IJNS4_1CILi4EEENSA_ILi2EEENSA_ILi1EEEEEEEENS5_IJNSA_ILi64EEESG_NSA_ILi32EEEEEENS_10bfloat16_tENS5_IJlSD_lEEESJ_SK_NS4_8TiledMMAINS4_8MMA_AtomIJNS4_20SM100_MMA_F16BF16_SSISJ_SJ_fLi64ELi64ELNS4_4UMMA5MajorE0ELSP_0ELNSO_7ScaleInE0ELSQ_0EEEEEENS4_6LayoutINS5_IJSD_SD_SD_EEENS5_IJNSA_ILi0EEESV_SV_EEEEENS5_IJNS4_10UnderscoreESY_SY_EEEEENS4_23SM90_TMA_LOAD_MULTICASTENS4_14ComposedLayoutINS4_7SwizzleILi2ELi4ELi3EEENS4_18smem_ptr_flag_bitsILi16EEENST_INS5_IJNSA_ILi8EEESH_EEENS5_IJSH_SD_EEEEEEEvNS4_8identityES11_S1B_vS1C_EENS_8epilogue10collective18CollectiveEpilogueINS1E_23Sm100TmaWarpSpecializedILi3ELi2ELi16ELb1ELb0EEEJSI_NS5_IJNST_ISG_SD_EENST_ISH_SD_EEEEESJ_SK_SJ_SK_NS1E_6fusion15FusionCallbacksIS1I_NS1M_17LinearCombinationISJ_fSJ_fLNS_15FloatRoundStyleE2EEESI_S1L_JEEENS4_5SM1004TMEM4LOAD26SM100_TMEM_LOAD_16dp256b4xENS4_13SM90_TMA_LOADES1B_NS4_17SM75_U32x4_LDSM_NENS4_14SM90_TMA_STOREES1B_NS4_17SM90_U32x4_STSM_NENS4_39AutoVectorizingCopyWithAssumedAlignmentILi128EEEEEEvvEEEEvNT_6ParamsE --------------------------
	.section	.text._ZN7cutlass13device_kernelINS_4gemm6kernel13GemmUniversalIN4cute5tupleIJiiiiEEENS1_10collective13CollectiveMmaINS1_35MainloopSm100TmaUmmaWarpSpecializedILi26ELi2ELi4ENS5_IJNS4_1CILi4EEENSA_ILi2EEENSA_ILi1EEEEEEEENS5_IJNSA_ILi64EEESG_NSA_ILi32EEEEEENS_10bfloat16_tENS5_IJlSD_lEEESJ_SK_NS4_8TiledMMAINS4_8MMA_AtomIJNS4_20SM100_MMA_F16BF16_SSISJ_SJ_fLi64ELi64ELNS4_4UMMA5MajorE0ELSP_0ELNSO_7ScaleInE0ELSQ_0EEEEEENS4_6LayoutINS5_IJSD_SD_SD_EEENS5_IJNSA_ILi0EEESV_SV_EEEEENS5_IJNS4_10UnderscoreESY_SY_EEEEENS4_23SM90_TMA_LOAD_MULTICASTENS4_14ComposedLayoutINS4_7SwizzleILi2ELi4ELi3EEENS4_18smem_ptr_flag_bitsILi16EEENST_INS5_IJNSA_ILi8EEESH_EEENS5_IJSH_SD_EEEEEEEvNS4_8identityES11_S1B_vS1C_EENS_8epilogue10collective18CollectiveEpilogueINS1E_23Sm100TmaWarpSpecializedILi3ELi2ELi16ELb1ELb0EEEJSI_NS5_IJNST_ISG_SD_EENST_ISH_SD_EEEEESJ_SK_SJ_SK_NS1E_6fusion15FusionCallbacksIS1I_NS1M_17LinearCombinationISJ_fSJ_fLNS_15FloatRoundStyleE2EEESI_S1L_JEEENS4_5SM1004TMEM4LOAD26SM100_TMEM_LOAD_16dp256b4xENS4_13SM90_TMA_LOADES1B_NS4_17SM75_U32x4_LDSM_NENS4_14SM90_TMA_STOREES1B_NS4_17SM90_U32x4_STSM_NENS4_39AutoVectorizingCopyWithAssumedAlignmentILi128EEEEEEvvEEEEvNT_6ParamsE,"ax",@progbits
	.align	128
.text._ZN7cutlass13device_kernelINS_4gemm6kernel13GemmUniversalIN4cute5tupleIJiiiiEEENS1_10collective13CollectiveMmaINS1_35MainloopSm100TmaUmmaWarpSpecializedILi26ELi2ELi4ENS5_IJNS4_1CILi4EEENSA_ILi2EEENSA_ILi1EEEEEEEENS5_IJNSA_ILi64EEESG_NSA_ILi32EEEEEENS_10bfloat16_tENS5_IJlSD_lEEESJ_SK_NS4_8TiledMMAINS4_8MMA_AtomIJNS4_20SM100_MMA_F16BF16_SSISJ_SJ_fLi64ELi64ELNS4_4UMMA5MajorE0ELSP_0ELNSO_7ScaleInE0ELSQ_0EEEEEENS4_6LayoutINS5_IJSD_SD_SD_EEENS5_IJNSA_ILi0EEESV_SV_EEEEENS5_IJNS4_10UnderscoreESY_SY_EEEEENS4_23SM90_TMA_LOAD_MULTICASTENS4_14ComposedLayoutINS4_7SwizzleILi2ELi4ELi3EEENS4_18smem_ptr_flag_bitsILi16EEENST_INS5_IJNSA_ILi8EEESH_EEENS5_IJSH_SD_EEEEEEEvNS4_8identityES11_S1B_vS1C_EENS_8epilogue10collective18CollectiveEpilogueINS1E_23Sm100TmaWarpSpecializedILi3ELi2ELi16ELb1ELb0EEEJSI_NS5_IJNST_ISG_SD_EENST_ISH_SD_EEEEESJ_SK_SJ_SK_NS1E_6fusion15FusionCallbacksIS1I_NS1M_17LinearCombinationISJ_fSJ_fLNS_15FloatRoundStyleE2EEESI_S1L_JEEENS4_5SM1004TMEM4LOAD26SM100_TMEM_LOAD_16dp256b4xENS4_13SM90_TMA_LOADES1B_NS4_17SM75_U32x4_LDSM_NENS4_14SM90_TMA_STOREES1B_NS4_17SM90_U32x4_STSM_NENS4_39AutoVectorizingCopyWithAssumedAlignmentILi128EEEEEEvvEEEEvNT_6ParamsE:
        .type           _ZN7cutlass13device_kernelINS_4gemm6kernel13GemmUniversalIN4cute5tupleIJiiiiEEENS1_10collective13CollectiveMmaINS1_35MainloopSm100TmaUmmaWarpSpecializedILi26ELi2ELi4ENS5_IJNS4_1CILi4EEENSA_ILi2EEENSA_ILi1EEEEEEEENS5_IJNSA_ILi64EEESG_NSA_ILi32EEEEEENS_10bfloat16_tENS5_IJlSD_lEEESJ_SK_NS4_8TiledMMAINS4_8MMA_AtomIJNS4_20SM100_MMA_F16BF16_SSISJ_SJ_fLi64ELi64ELNS4_4UMMA5MajorE0ELSP_0ELNSO_7ScaleInE0ELSQ_0EEEEEENS4_6LayoutINS5_IJSD_SD_SD_EEENS5_IJNSA_ILi0EEESV_SV_EEEEENS5_IJNS4_10UnderscoreESY_SY_EEEEENS4_23SM90_TMA_LOAD_MULTICASTENS4_14ComposedLayoutINS4_7SwizzleILi2ELi4ELi3EEENS4_18smem_ptr_flag_bitsILi16EEENST_INS5_IJNSA_ILi8EEESH_EEENS5_IJSH_SD_EEEEEEEvNS4_8identityES11_S1B_vS1C_EENS_8epilogue10collective18CollectiveEpilogueINS1E_23Sm100TmaWarpSpecializedILi3ELi2ELi16ELb1ELb0EEEJSI_NS5_IJNST_ISG_SD_EENST_ISH_SD_EEEEESJ_SK_SJ_SK_NS1E_6fusion15FusionCallbacksIS1I_NS1M_17LinearCombinationISJ_fSJ_fLNS_15FloatRoundStyleE2EEESI_S1L_JEEENS4_5SM1004TMEM4LOAD26SM100_TMEM_LOAD_16dp256b4xENS4_13SM90_TMA_LOADES1B_NS4_17SM75_U32x4_LDSM_NENS4_14SM90_TMA_STOREES1B_NS4_17SM90_U32x4_STSM_NENS4_39AutoVectorizingCopyWithAssumedAlignmentILi128EEEEEEvvEEEEvNT_6ParamsE,@function
        .size           _ZN7cutlass13device_kernelINS_4gemm6kernel13GemmUniversalIN4cute5tupleIJiiiiEEENS1_10collective13CollectiveMmaINS1_35MainloopSm100TmaUmmaWarpSpecializedILi26ELi2ELi4ENS5_IJNS4_1CILi4EEENSA_ILi2EEENSA_ILi1EEEEEEEENS5_IJNSA_ILi64EEESG_NSA_ILi32EEEEEENS_10bfloat16_tENS5_IJlSD_lEEESJ_SK_NS4_8TiledMMAINS4_8MMA_AtomIJNS4_20SM100_MMA_F16BF16_SSISJ_SJ_fLi64ELi64ELNS4_4UMMA5MajorE0ELSP_0ELNSO_7ScaleInE0ELSQ_0EEEEEENS4_6LayoutINS5_IJSD_SD_SD_EEENS5_IJNSA_ILi0EEESV_SV_EEEEENS5_IJNS4_10UnderscoreESY_SY_EEEEENS4_23SM90_TMA_LOAD_MULTICASTENS4_14ComposedLayoutINS4_7SwizzleILi2ELi4ELi3EEENS4_18smem_ptr_flag_bitsILi16EEENST_INS5_IJNSA_ILi8EEESH_EEENS5_IJSH_SD_EEEEEEEvNS4_8identityES11_S1B_vS1C_EENS_8epilogue10collective18CollectiveEpilogueINS1E_23Sm100TmaWarpSpecializedILi3ELi2ELi16ELb1ELb0EEEJSI_NS5_IJNST_ISG_SD_EENST_ISH_SD_EEEEESJ_SK_SJ_SK_NS1E_6fusion15FusionCallbacksIS1I_NS1M_17LinearCombinationISJ_fSJ_fLNS_15FloatRoundStyleE2EEESI_S1L_JEEENS4_5SM1004TMEM4LOAD26SM100_TMEM_LOAD_16dp256b4xENS4_13SM90_TMA_LOADES1B_NS4_17SM75_U32x4_LDSM_NENS4_14SM90_TMA_STOREES1B_NS4_17SM90_U32x4_STSM_NENS4_39AutoVectorizingCopyWithAssumedAlignmentILi128EEEEEEvvEEEEvNT_6ParamsE,(.L_x_228 - _ZN7cutlass13device_kernelINS_4gemm6kernel13GemmUniversalIN4cute5tupleIJiiiiEEENS1_10collective13CollectiveMmaINS1_35MainloopSm100TmaUmmaWarpSpecializedILi26ELi2ELi4ENS5_IJNS4_1CILi4EEENSA_ILi2EEENSA_ILi1EEEEEEEENS5_IJNSA_ILi64EEESG_NSA_ILi32EEEEEENS_10bfloat16_tENS5_IJlSD_lEEESJ_SK_NS4_8TiledMMAINS4_8MMA_AtomIJNS4_20SM100_MMA_F16BF16_SSISJ_SJ_fLi64ELi64ELNS4_4UMMA5MajorE0ELSP_0ELNSO_7ScaleInE0ELSQ_0EEEEEENS4_6LayoutINS5_IJSD_SD_SD_EEENS5_IJNSA_ILi0EEESV_SV_EEEEENS5_IJNS4_10UnderscoreESY_SY_EEEEENS4_23SM90_TMA_LOAD_MULTICASTENS4_14ComposedLayoutINS4_7SwizzleILi2ELi4ELi3EEENS4_18smem_ptr_flag_bitsILi16EEENST_INS5_IJNSA_ILi8EEESH_EEENS5_IJSH_SD_EEEEEEEvNS4_8identityES11_S1B_vS1C_EENS_8epilogue10collective18CollectiveEpilogueINS1E_23Sm100TmaWarpSpecializedILi3ELi2ELi16ELb1ELb0EEEJSI_NS5_IJNST_ISG_SD_EENST_ISH_SD_EEEEESJ_SK_SJ_SK_NS1E_6fusion15FusionCallbacksIS1I_NS1M_17LinearCombinationISJ_fSJ_fLNS_15FloatRoundStyleE2EEESI_S1L_JEEENS4_5SM1004TMEM4LOAD26SM100_TMEM_LOAD_16dp256b4xENS4_13SM90_TMA_LOADES1B_NS4_17SM75_U32x4_LDSM_NENS4_14SM90_TMA_STOREES1B_NS4_17SM90_U32x4_STSM_NENS4_39AutoVectorizingCopyWithAssumedAlignmentILi128EEEEEEvvEEEEvNT_6ParamsE)
        .other          _ZN7cutlass13device_kernelINS_4gemm6kernel13GemmUniversalIN4cute5tupleIJiiiiEEENS1_10collective13CollectiveMmaINS1_35MainloopSm100TmaUmmaWarpSpecializedILi26ELi2ELi4ENS5_IJNS4_1CILi4EEENSA_ILi2EEENSA_ILi1EEEEEEEENS5_IJNSA_ILi64EEESG_NSA_ILi32EEEEEENS_10bfloat16_tENS5_IJlSD_lEEESJ_SK_NS4_8TiledMMAINS4_8MMA_AtomIJNS4_20SM100_MMA_F16BF16_SSISJ_SJ_fLi64ELi64ELNS4_4UMMA5MajorE0ELSP_0ELNSO_7ScaleInE0ELSQ_0EEEEEENS4_6LayoutINS5_IJSD_SD_SD_EEENS5_IJNSA_ILi0EEESV_SV_EEEEENS5_IJNS4_10UnderscoreESY_SY_EEEEENS4_23SM90_TMA_LOAD_MULTICASTENS4_14ComposedLayoutINS4_7SwizzleILi2ELi4ELi3EEENS4_18smem_ptr_flag_bitsILi16EEENST_INS5_IJNSA_ILi8EEESH_EEENS5_IJSH_SD_EEEEEEEvNS4_8identityES11_S1B_vS1C_EENS_8epilogue10collective18CollectiveEpilogueINS1E_23Sm100TmaWarpSpecializedILi3ELi2ELi16ELb1ELb0EEEJSI_NS5_IJNST_ISG_SD_EENST_ISH_SD_EEEEESJ_SK_SJ_SK_NS1E_6fusion15FusionCallbacksIS1I_NS1M_17LinearCombinationISJ_fSJ_fLNS_15FloatRoundStyleE2EEESI_S1L_JEEENS4_5SM1004TMEM4LOAD26SM100_TMEM_LOAD_16dp256b4xENS4_13SM90_TMA_LOADES1B_NS4_17SM75_U32x4_LDSM_NENS4_14SM90_TMA_STOREES1B_NS4_17SM90_U32x4_STSM_NENS4_39AutoVectorizingCopyWithAssumedAlignmentILi128EEEEEEvvEEEEvNT_6ParamsE,@"STO_CUDA_ENTRY STV_DEFAULT"
_ZN7cutlass13device_kernelINS_4gemm6kernel13GemmUniversalIN4cute5tupleIJiiiiEEENS1_10collective13CollectiveMmaINS1_35MainloopSm100TmaUmmaWarpSpecializedILi26ELi2ELi4ENS5_IJNS4_1CILi4EEENSA_ILi2EEENSA_ILi1EEEEEEEENS5_IJNSA_ILi64EEESG_NSA_ILi32EEEEEENS_10bfloat16_tENS5_IJlSD_lEEESJ_SK_NS4_8TiledMMAINS4_8MMA_AtomIJNS4_20SM100_MMA_F16BF16_SSISJ_SJ_fLi64ELi64ELNS4_4UMMA5MajorE0ELSP_0ELNSO_7ScaleInE0ELSQ_0EEEEEENS4_6LayoutINS5_IJSD_SD_SD_EEENS5_IJNSA_ILi0EEESV_SV_EEEEENS5_IJNS4_10UnderscoreESY_SY_EEEEENS4_23SM90_TMA_LOAD_MULTICASTENS4_14ComposedLayoutINS4_7SwizzleILi2ELi4ELi3EEENS4_18smem_ptr_flag_bitsILi16EEENST_INS5_IJNSA_ILi8EEESH_EEENS5_IJSH_SD_EEEEEEEvNS4_8identityES11_S1B_vS1C_EENS_8epilogue10collective18CollectiveEpilogueINS1E_23Sm100TmaWarpSpecializedILi3ELi2ELi16ELb1ELb0EEEJSI_NS5_IJNST_ISG_SD_EENST_ISH_SD_EEEEESJ_SK_SJ_SK_NS1E_6fusion15FusionCallbacksIS1I_NS1M_17LinearCombinationISJ_fSJ_fLNS_15FloatRoundStyleE2EEESI_S1L_JEEENS4_5SM1004TMEM4LOAD26SM100_TMEM_LOAD_16dp256b4xENS4_13SM90_TMA_LOADES1B_NS4_17SM75_U32x4_LDSM_NENS4_14SM90_TMA_STOREES1B_NS4_17SM90_U32x4_STSM_NENS4_39AutoVectorizingCopyWithAssumedAlignmentILi128EEEEEEvvEEEEvNT_6ParamsE:
[----:B------:R-:W1:Y:S01]  /*0000*/  LDC R1, c[0x0][0x37c] ;  /* 0x0000df00ff017b82 */ /* 0x000e620000000800 */
[----:B------:R-:W2:Y:S01]  /*0010*/  S2R R55, SR_TID.X ;  /* 0x0000000000377919 */ /* 0x000ea20000002100 */
[----:B------:R-:W3:Y:S01]  /*0020*/  LDCU.64 UR8, c[0x0][0x890] ;  /* 0x00011200ff0877ac */ /* 0x000ee20008000a00 */
[----:B------:R-:W-:Y:S02]  /*0030*/  PRMT R45, RZ, 0x7610, R45 ;  /* 0x00007610ff2d7816 */ /* 0x000fe4000000002d */
[----:B------:R-:W-:Y:S01]  /*0040*/  ELECT P3, URZ, PT ;  /* 0x0000000000ff782f */ /* 0x000fe20003860000 */
[----:B---3--:R-:W-:-:S04]  /*0050*/  UISETP.NE.U32.AND UP0, UPT, UR8, URZ, UPT ;  /* 0x000000ff0800728c */ /* 0x008fc8000bf05070 */
[----:B------:R-:W-:Y:S01]  /*0060*/  UISETP.NE.AND.EX UP0, UPT, UR9, URZ, UPT, UP0 ;  /* 0x000000ff0900728c */ /* 0x000fe2000bf05300 */
[----:B--2---:R-:W-:-:S05]  /*0070*/  SHF.R.U32.HI R46, RZ, 0x5, R55 ;  /* 0x00000005ff2e7819 */ /* 0x004fca0000011637 */
[----:B------:R-:W2:Y:S02]  /*0080*/  SHFL.IDX PT, R0, R46, RZ, 0x1f ;  /* 0x00001fff2e007589 */ /* 0x000ea400000e0000 */
[----:B--2---:R-:W-:Y:S01]  /*0090*/  R2UR UR22, R0 ;  /* 0x00000000001672ca */ /* 0x004fe200000e0000 */
[----:B-1----:R-:W-:-:S14]  /*00a0*/  BRA.U UP0, `(.L_x_0) ;  /* 0x0000000100307547 */ /* 0x002fdc000b800000 */
[----:B------:R-:W1:Y:S02]  /*00b0*/  LDCU.64 UR4, c[0x0][0x888] ;  /* 0x00011100ff0477ac */ /* 0x000e640008000a00 */
[----:B-1----:R-:W-:-:S04]  /*00c0*/  UISETP.NE.U32.AND UP0, UPT, UR4, URZ, UPT ;  /* 0x000000ff0400728c */ /* 0x002fc8000bf05070 */
[----:B------:R-:W-:-:S09]  /*00d0*/  UISETP.NE.AND.EX UP0, UPT, UR5, URZ, UPT, UP0 ;  /* 0x000000ff0500728c */ /* 0x000fd2000bf05300 */
[----:B------:R-:W-:Y:S05]  /*00e0*/  BRA.U !UP0, `(.L_x_1) ;  /* 0x0000000108147547 */ /* 0x000fea000b800000 */
[----:B------:R-:W1:Y:S01]  /*00f0*/  LDC.64 R26, c[0x0][0x888] ;  /* 0x00022200ff1a7b82 */ /* 0x000e620000000a00 */
[----:B------:R-:W1:Y:S02]  /*0100*/  LDCU.64 UR4, c[0x0][0x358] ;  /* 0x00006b00ff0477ac */ /* 0x000e640008000a00 */
[----:B-1----:R1:W5:Y:S01]  /*0110*/  LDG.E R26, desc[UR4][R26.64] ;  /* 0x000000041a1a7981 */ /* 0x002362000c1e1900 */
[----:B------:R-:W-:Y:S01]  /*0120*/  HFMA2 R45, -RZ, RZ, 0, 5.9604644775390625e-08 ;  /* 0x00000001ff2d7431 */ /* 0x000fe200000001ff */
[----:B------:R-:W-:Y:S05]  /*0130*/  BRA `(.L_x_0) ;  /* 0x00000000000c7947 */ /* 0x000fea0003800000 */
.L_x_1:
[----:B------:R-:W1:Y:S01]  /*0140*/  LDCU UR4, c[0x0][0x880] ;  /* 0x00011000ff0477ac */ /* 0x000e620008000800 */
[----:B------:R-:W-:Y:S01]  /*0150*/  HFMA2 R45, -RZ, RZ, 0, 5.9604644775390625e-08 ;  /* 0x00000001ff2d7431 */ /* 0x000fe200000001ff */
[----:B-1----:R-:W-:-:S07]  /*0160*/  MOV R26, UR4 ;  /* 0x00000004001a7c02 */ /* 0x002fce0008000f00 */
.L_x_0:
[----:B------:R-:W2:Y:S02]  /*0170*/  LDCU.64 UR4, c[0x0][0x8b0] ;  /* 0x00011600ff0477ac */ /* 0x000ea40008000a00 */
[----:B--2---:R-:W-:-:S04]  /*0180*/  UISETP.NE.U32.AND UP0, UPT, UR4, URZ, UPT ;  /* 0x000000ff0400728c */ /* 0x004fc8000bf05070 */
[----:B------:R-:W-:-:S09]  /*0190*/  UISETP.NE.AND.EX UP0, UPT, UR5, URZ, UPT, UP0 ;  /* 0x000000ff0500728c */ /* 0x000fd2000bf05300 */
[----:B------:R-:W-:Y:S05]  /*01a0*/  BRA.U UP0, `(.L_x_2) ;  /* 0x0000000100287547 */ /* 0x000fea000b800000 */
[----:B------:R-:W2:Y:S02]  /*01b0*/  LDCU.64 UR4, c[0x0][0x8a8] ;  /* 0x00011500ff0477ac */ /* 0x000ea40008000a00 */
[----:B--2---:R-:W-:-:S04]  /*01c0*/  UISETP.NE.U32.AND UP0, UPT, UR4, URZ, UPT ;  /* 0x000000ff0400728c */ /* 0x004fc8000bf05070 */
[----:B------:R-:W-:-:S09]  /*01d0*/  UISETP.NE.AND.EX UP0, UPT, UR5, URZ, UPT, UP0 ;  /* 0x000000ff0500728c */ /* 0x000fd2000bf05300 */
[----:B------:R-:W-:Y:S05]  /*01e0*/  BRA.U !UP0, `(.L_x_3) ;  /* 0x0000000108107547 */ /* 0x000fea000b800000 */
[----:B------:R-:W2:Y:S01]  /*01f0*/  LDC.64 R24, c[0x0][0x8a8] ;  /* 0x00022a00ff187b82 */ /* 0x000ea20000000a00 */
[----:B------:R-:W2:Y:S02]  /*0200*/  LDCU.64 UR4, c[0x0][0x358] ;  /* 0x00006b00ff0477ac */ /* 0x000ea40008000a00 */
[----:B--2---:R2:W5:Y:S01]  /*0210*/  LDG.E R24, desc[UR4][R24.64] ;  /* 0x0000000418187981 */ /* 0x004562000c1e1900 */
[----:B------:R-:W-:Y:S05]  /*0220*/  BRA `(.L_x_2) ;  /* 0x0000000000087947 */ /* 0x000fea0003800000 */
.L_x_3:
[----:B------:R-:W2:Y:S02]  /*0230*/  LDCU UR4, c[0x0][0x8a0] ;  /* 0x00011400ff0477ac */ /* 0x000ea40008000800 */
[----:B--2---:R-:W-:Y:S02]  /*0240*/  MOV R24, UR4 ;  /* 0x0000000400187c02 */ /* 0x004fe40008000f00 */
.L_x_2:
[----:B------:R-:W-:Y:S01]  /*0250*/  IMAD.U32 R0, RZ, RZ, UR22 ;  /* 0x00000016ff007e24 */ /* 0x000fe2000f8e00ff */
[----:B------:R-:W-:Y:S04]  /*0260*/  BSSY.RECONVERGENT B0, `(.L_x_4) ;  /* 0x000000c000007945 */ /* 0x000fe80003800200 */
[C---:B------:R-:W-:Y:S02]  /*0270*/  ISETP.NE.OR P1, PT, R0.reuse, 0x1, !P3 ;  /* 0x000000010000780c */ /* 0x040fe40005f25670 */
[----:B------:R-:W-:-:S11]  /*0280*/  ISETP.NE.OR P0, PT, R0, 0x3, !P3 ;  /* 0x000000030000780c */ /* 0x000fd60005f05670 */
[----:B------:R-:W-:Y:S05]  /*0290*/  @P1 BRA `(.L_x_5) ;  /* 0x0000000000201947 */ /* 0x000fea0003800000 */
[----:B------:R-:W3:Y:S02]  /*02a0*/  LDCU.64 UR4, c[0x0][0x348] ;  /* 0x00006900ff0477ac */ /* 0x000ee40008000a00 */
[----:B---3--:R-:W-:Y:S02]  /*02b0*/  UIADD3 UR6, UP1, UPT, UR4, 0x80, URZ ;  /* 0x0000008004067890 */ /* 0x008fe4000ff3e0ff */
[----:B------:R-:W-:Y:S02]  /*02c0*/  UIADD3 UR4, UP0, UPT, UR4, 0x180, URZ ;  /* 0x0000018004047890 */ /* 0x000fe4000ff1e0ff */
[----:B------:R-:W-:Y:S02]  /*02d0*/  UIADD3.X UR7, UPT, UPT, URZ, UR5, URZ, UP1, !UPT ;  /* 0x00000005ff077290 */ /* 0x000fe40008ffe4ff */
[----:B------:R-:W-:-:S07]  /*02e0*/  UIADD3.X UR5, UPT, UPT, URZ, UR5, URZ, UP0, !UPT ;  /* 0x00000005ff057290 */ /* 0x000fce00087fe4ff */
[----:B------:R3:W-:Y:S02]  /*02f0*/  UTMACCTL.PF [UR6] ;  /* 0x00000000060079b9 */ /* 0x0007e40008040000 */
[----:B------:R3:W-:Y:S02]  /*0300*/  UTMACCTL.PF [UR4] ;  /* 0x00000000040079b9 */ /* 0x0007e40008040000 */
[----:B---3--:R-:W-:Y:S01]  /*0310*/  NOP ;  /* 0x0000000000007918 */ /* 0x008fe20000000000 */
.L_x_5:
[----:B------:R-:W-:Y:S05]  /*0320*/  BSYNC.RECONVERGENT B0 ;  /* 0x0000000000007941 */ /* 0x000fea0003800200 */
.L_x_4:
[----:B------:R-:W-:Y:S04]  /*0330*/  BSSY.RECONVERGENT B0, `(.L_x_6) ;  /* 0x000000a000007945 */ /* 0x000fe80003800200 */
        /* <DEDUP_REMOVED lines=9> */
.L_x_7:
[----:B------:R-:W-:Y:S05]  /*03d0*/  BSYNC.RECONVERGENT B0 ;  /* 0x0000000000007941 */ /* 0x000fea0003800200 */
.L_x_6:
[----:B------:R-:W3:Y:S01]  /*03e0*/  LDCU.64 UR4, c[0x0][0x888] ;  /* 0x00011100ff0477ac */ /* 0x000ee20008000a00 */
[----:B------:R-:W-:Y:S02]  /*03f0*/  UISETP.EQ.U32.AND UP1, UPT, UR8, URZ, UPT ;  /* 0x000000ff0800728c */ /* 0x000fe4000bf22070 */
[----:B------:R-:W-:Y:S02]  /*0400*/  UPLOP3.LUT UP4, UPT, UPT, UPT, UPT, 0x80, 0x8 ;  /* 0x000000000008789c */ /* 0x000fe40003f8f070 */
[----:B---3--:R-:W-:-:S04]  /*0410*/  UISETP.NE.U32.AND UP0, UPT, UR4, URZ, UPT ;  /* 0x000000ff0400728c */ /* 0x008fc8000bf05070 */
[----:B------:R-:W-:-:S04]  /*0420*/  UISETP.NE.AND.EX UP0, UPT, UR5, URZ, UPT, UP0 ;  /* 0x000000ff0500728c */ /* 0x000fc8000bf05300 */
[----:B------:R-:W-:-:S04]  /*0430*/  UISETP.EQ.OR.EX UP2, UPT, UR9, URZ, !UP0, UP1 ;  /* 0x000000ff0900728c */ /* 0x000fc8000c742710 */
[----:B------:R-:W-:-:S06]  /*0440*/  UP2UR UR4, UPR, URZ, 0x4 ;  /* 0x00000004ff047883 */ /* 0x000fcc0008000000 */
[----:B------:R-:W-:Y:S01]  /*0450*/  MOV R49, UR4 ;  /* 0x0000000400317c02 */ /* 0x000fe20008000f00 */
[----:B------:R-:W-:Y:S06]  /*0460*/  BRA.U !UP2, `(.L_x_8) ;  /* 0x000000010a207547 */ /* 0x000fec000b800000 */
[----:B------:R-:W-:Y:S01]  /*0470*/  UISETP.NE.U32.AND UP1, UPT, UR8, URZ, UPT ;  /* 0x000000ff0800728c */ /* 0x000fe2000bf25070 */
[----:B-----5:R-:W-:Y:S01]  /*0480*/  FSETP.NEU.AND P0, PT, R26, RZ, PT ;  /* 0x000000ff1a00720b */ /* 0x020fe20003f0d000 */
[----:B------:R-:W-:Y:S02]  /*0490*/  USEL UR4, URZ, 0xffffffff, UP0 ;  /* 0xffffffffff047887 */ /* 0x000fe40008000000 */
[----:B------:R-:W-:-:S10]  /*04a0*/  UISETP.NE.AND.EX UP1, UPT, UR9, URZ, UPT, UP1 ;  /* 0x000000ff0900728c */ /* 0x000fd4000bf25310 */
[----:B------:R-:W-:Y:S01]  /*04b0*/  VOTEU.ANY UP0, P0 ;  /* 0x0000000000ff7886 */ /* 0x000fe20000000100 */
[----:B------:R-:W-:-:S04]  /*04c0*/  @!UP1 USEL UR4, URZ, 0xffffffff, UP0 ;  /* 0xffffffffff049887 */ /* 0x000fc80008000000 */
[----:B------:R-:W-:-:S04]  /*04d0*/  ULOP3.LUT UR4, UR4, 0x1, URZ, 0xc0, !UPT ;  /* 0x0000000104047892 */ /* 0x000fc8000f8ec0ff */
[----:B------:R-:W-:-:S11]  /*04e0*/  UISETP.NE.U32.AND UP4, UPT, UR4, 0x1, UPT ;  /* 0x000000010400788c */ /* 0x000fd6000bf85070 */
.L_x_8:
[----:B------:R-:W3:Y:S01]  /*04f0*/  SHFL.IDX PT, R2, R46, RZ, 0x1f ;  /* 0x00001fff2e027589 */ /* 0x000ee200000e0000 */
[----:B------:R-:W-:-:S04]  /*0500*/  UISETP.NE.AND UP0, UPT, UR22, 0x2, UPT ;  /* 0x000000021600788c */ /* 0x000fc8000bf05270 */
[----:B------:R-:W-:Y:S01]  /*0510*/  USEL UR33, URZ, 0x1, UP0 ;  /* 0x00000001ff217887 */ /* 0x000fe20008000000 */
[----:B---3--:R-:W-:-:S13]  /*0520*/  ISETP.NE.AND P0, PT, R2, RZ, PT ;  /* 0x000000ff0200720c */ /* 0x008fda0003f05270 */
[----:B------:R-:W-:Y:S05]  /*0530*/  @P0 BRA `(.L_x_9) ;  /* 0x0000000400140947 */ /* 0x000fea0003800000 */
[----:B------:R-:W-:Y:S01]  /*0540*/  ELECT P0, URZ, PT ;  /* 0x0000000000ff782f */ /* 0x000fe20003800000 */
[----:B------:R-:W-:-:S12]  /*0550*/  BSSY.RECONVERGENT B0, `(.L_x_9) ;  /* 0x0000043000007945 */ /* 0x000fd80003800200 */
[----:B------:R-:W-:Y:S05]  /*0560*/  @!P0 BRA `(.L_x_10) ;  /* 0x0000000400048947 */ /* 0x000fea0003800000 */
[----:B------:R-:W3:Y:S01]  /*0570*/  S2UR UR4, SR_CgaCtaId ;  /* 0x00000000000479c3 */ /* 0x000ee20000008800 */
[----:B------:R-:W-:Y:S01]  /*0580*/  UMOV UR5, 0x400 ;  /* 0x0000040000057882 */ /* 0x000fe20000000000 */
[----:B------:R-:W-:Y:S01]  /*0590*/  UMOV UR8, 0x1 ;  /* 0x0000000100087882 */ /* 0x000fe20000000000 */
[----:B------:R-:W-:Y:S01]  /*05a0*/  UMOV UR6, 0x5 ;  /* 0x0000000500067882 */ /* 0x000fe20000000000 */
[----:B------:R-:W-:-:S04]  /*05b0*/  UIADD3 UR8, UPT, UPT, -UR8, 0x100000, URZ ;  /* 0x0010000008087890 */ /* 0x000fc8000fffe1ff */
[----:B------:R-:W-:Y:S02]  /*05c0*/  USHF.L.U32 UR9, UR8, 0xb, URZ ;  /* 0x0000000b08097899 */ /* 0x000fe400080006ff */
[----:B------:R-:W-:Y:S02]  /*05d0*/  USHF.L.U32 UR8, UR8, 0x1, URZ ;  /* 0x0000000108087899 */ /* 0x000fe400080006ff */
[----:B------:R-:W-:-:S04]  /*05e0*/  UIADD3 UR6, UPT, UPT, -UR6, 0x100000, URZ ;  /* 0x0010000006067890 */ /* 0x000fc8000fffe1ff */
[----:B------:R-:W-:Y:S02]  /*05f0*/  USHF.L.U32 UR7, UR6, 0xb, URZ ;  /* 0x0000000b06077899 */ /* 0x000fe400080006ff */
[----:B------:R-:W-:Y:S02]  /*0600*/  USHF.L.U32 UR6, UR6, 0x1, URZ ;  /* 0x0000000106067899 */ /* 0x000fe400080006ff */
[----:B---3--:R-:W-:Y:S01]  /*0610*/  ULEA UR4, UR4, UR5, 0x18 ;  /* 0x0000000504047291 */ /* 0x008fe2000f8ec0ff */
[----:B------:R-:W3:Y:S11]  /*0620*/  FENCE.VIEW.ASYNC.S ;  /* 0x00000000000073c6 */ /* 0x000ef60000000000 */
[----:B---3--:R3:W4:Y:S01]  /*0630*/  SYNCS.EXCH.64 URZ, [UR4], UR8 ;  /* 0x0000000804ff75b2 */ /* 0x0087220008000100 */
[----:B------:R3:W1:Y:S01]  /*0640*/  SYNCS.EXCH.64 URZ, [UR4+0xd0], UR6 ;  /* 0x0000d00604ff75b2 */ /* 0x0006620008000100 */
        /* <DEDUP_REMOVED lines=49> */
[----:B------:R3:W1:Y:S02]  /*0960*/  SYNCS.EXCH.64 URZ, [UR4+0x198], UR6 ;  /* 0x0001980604ff75b2 */ /* 0x0006640008000100 */
[----:B---34-:R-:W-:Y:S01]  /*0970*/  NOP ;  /* 0x0000000000007918 */ /* 0x018fe20000000000 */
.L_x_10:
[----:B------:R-:W-:Y:S05]  /*0980*/  BSYNC.RECONVERGENT B0 ;  /* 0x0000000000007941 */ /* 0x000fea0003800200 */
.L_x_9:
[----:B------:R-:W3:Y:S01]  /*0990*/  SHFL.IDX PT, R2, R46, RZ, 0x1f ;  /* 0x00001fff2e027589 */ /* 0x000ee200000e0000 */
[----:B------:R-:W-:Y:S01]  /*09a0*/  NOP ;  /* 0x0000000000007918 */ /* 0x000fe20000000000 */
[----:B---3--:R-:W-:-:S13]  /*09b0*/  ISETP.NE.AND P0, PT, R2, 0x1, PT ;  /* 0x000000010200780c */ /* 0x008fda0003f05270 */
[----:B------:R-:W-:Y:S05]  /*09c0*/  @P0 BRA `(.L_x_11) ;  /* 0x0000000000500947 */ /* 0x000fea0003800000 */
        /* <DEDUP_REMOVED lines=9> */
[----:B------:R-:W-:Y:S01]  /*0a60*/  USHF.L.U32 UR6, UR6, 0x1, URZ ;  /* 0x0000000106067899 */ /* 0x000fe200080006ff */
[----:B------:R-:W-:Y:S01]  /*0a70*/  ELECT P0, URZ, PT ;  /* 0x0000000000ff782f */ /* 0x000fe20003800000 */
[----:B---3--:R-:W-:Y:S01]  /*0a80*/  ULEA UR4, UR4, UR5, 0x18 ;  /* 0x0000000504047291 */ /* 0x008fe2000f8ec0ff */
[----:B------:R-:W3:Y:S11]  /*0a90*/  FENCE.VIEW.ASYNC.S ;  /* 0x00000000000073c6 */ /* 0x000ef60000000000 */
[----:B---3--:R3:W4:Y:S01]  /*0aa0*/  SYNCS.EXCH.64 URZ, [UR4+0x1a0], UR8 ;  /* 0x0001a00804ff75b2 */ /* 0x0087220008000100 */
[----:B------:R3:W1:Y:S01]  /*0ab0*/  SYNCS.EXCH.64 URZ, [UR4+0x1b8], UR6 ;  /* 0x0001b80604ff75b2 */ /* 0x0006620008000100 */
[----:B------:R3:W1:Y:S01]  /*0ac0*/  SYNCS.EXCH.64 URZ, [UR4+0x1a8], UR8 ;  /* 0x0001a80804ff75b2 */ /* 0x0006620008000100 */
[----:B------:R3:W1:Y:S01]  /*0ad0*/  SYNCS.EXCH.64 URZ, [UR4+0x1c0], UR6 ;  /* 0x0001c00604ff75b2 */ /* 0x0006620008000100 */
[----:B------:R3:W1:Y:S01]  /*0ae0*/  SYNCS.EXCH.64 URZ, [UR4+0x1b0], UR8 ;  /* 0x0001b00804ff75b2 */ /* 0x0006620008000100 */
[----:B------:R3:W1:Y:S01]  /*0af0*/  SYNCS.EXCH.64 URZ, [UR4+0x1c8], UR6 ;  /* 0x0001c80604ff75b2 */ /* 0x0006620008000100 */
[----:B------:R-:W-:Y:S01]  /*0b00*/  NOP ;  /* 0x0000000000007918 */ /* 0x000fe20000000000 */
.L_x_11:
[----:B------:R-:W2:Y:S01]  /*0b10*/  SHFL.IDX PT, R2, R46, RZ, 0x1f ;  /* 0x00001fff2e027589 */ /* 0x000ea200000e0000 */
[----:B------:R-:W-:Y:S01]  /*0b20*/  NOP ;  /* 0x0000000000007918 */ /* 0x000fe20000000000 */
[----:B--2---:R-:W-:-:S13]  /*0b30*/  ISETP.NE.AND P0, PT, R2, 0x3, PT ;  /* 0x000000030200780c */ /* 0x004fda0003f05270 */
[----:B------:R-:W-:Y:S05]  /*0b40*/  @P0 BRA `(.L_x_12) ;  /* 0x0000000000300947 */ /* 0x000fea0003800000 */
[----:B---3--:R-:W2:Y:S01]  /*0b50*/  S2UR UR6, SR_CgaCtaId ;  /* 0x00000000000679c3 */ /* 0x008ea20000008800 */
[----:B------:R-:W-:Y:S01]  /*0b60*/  UMOV UR4, 0x400 ;  /* 0x0000040000047882 */ /* 0x000fe20000000000 */
[----:B------:R-:W-:Y:S01]  /*0b70*/  UMOV UR5, 0x20 ;  /* 0x0000002000057882 */ /* 0x000fe20000000000 */
[----:B------:R-:W-:Y:S01]  /*0b80*/  ELECT P0, URZ, PT ;  /* 0x0000000000ff782f */ /* 0x000fe20003800000 */
[----:B--2---:R-:W-:Y:S02]  /*0b90*/  ULEA UR6, UR6, UR4, 0x18 ;  /* 0x0000000406067291 */ /* 0x004fe4000f8ec0ff */
[----:B------:R-:W-:-:S04]  /*0ba0*/  UIADD3 UR4, UPT, UPT, -UR5, 0x100000, URZ ;  /* 0x0010000005047890 */ /* 0x000fc8000fffe1ff */
[----:B------:R-:W-:Y:S02]  /*0bb0*/  USHF.L.U32 UR5, UR4, 0xb, URZ ;  /* 0x0000000b04057899 */ /* 0x000fe400080006ff */
[----:B------:R-:W-:Y:S01]  /*0bc0*/  USHF.L.U32 UR4, UR4, 0x1, URZ ;  /* 0x0000000104047899 */ /* 0x000fe200080006ff */
[----:B------:R-:W2:Y:S11]  /*0bd0*/  FENCE.VIEW.ASYNC.S ;  /* 0x00000000000073c6 */ /* 0x000eb60000000000 */
[----:B--2---:R2:W3:Y:S01]  /*0be0*/  SYNCS.EXCH.64 URZ, [UR6+0x1d0], UR4 ;  /* 0x0001d00406ff75b2 */ /* 0x0044e20008000100 */
[----:B------:R2:W1:Y:S01]  /*0bf0*/  SYNCS.EXCH.64 URZ, [UR6+0x1d8], UR4 ;  /* 0x0001d80406ff75b2 */ /* 0x0004620008000100 */
[----:B------:R-:W-:Y:S01]  /*0c00*/  NOP ;  /* 0x0000000000007918 */ /* 0x000fe20000000000 */
.L_x_12:
[----:B------:R-:W4:Y:S01]  /*0c10*/  SHFL.IDX PT, R2, R46, RZ, 0x1f ;  /* 0x00001fff2e027589 */ /* 0x000f2200000e0000 */
[----:B------:R-:W-:Y:S01]  /*0c20*/  NOP ;  /* 0x0000000000007918 */ /* 0x000fe20000000000 */
[----:B----4-:R-:W-:-:S13]  /*0c30*/  ISETP.NE.AND P0, PT, R2, 0x4, PT ;  /* 0x000000040200780c */ /* 0x010fda0003f05270 */
[----:B------:R-:W-:Y:S05]  /*0c40*/  @P0 BRA `(.L_x_13) ;  /* 0x00000000004c0947 */ /* 0x000fea0003800000 */
[----:B--23--:R-:W2:Y:S01]  /*0c50*/  S2UR UR6, SR_CgaCtaId ;  /* 0x00000000000679c3 */ /* 0x00cea20000008800 */
[----:B------:R-:W-:Y:S01]  /*0c60*/  UMOV UR4, 0x720 ;  /* 0x0000072000047882 */ /* 0x000fe20000000000 */
[----:B------:R-:W-:Y:S01]  /*0c70*/  UMOV UR5, 0x400 ;  /* 0x0000040000057882 */ /* 0x000fe20000000000 */
[----:B------:R-:W-:Y:S01]  /*0c80*/  USEL UR4, UR4, 0x620, UP4 ;  /* 0x0000062004047887 */ /* 0x000fe2000a000000 */
[----:B------:R-:W-:Y:S01]  /*0c90*/  UMOV UR8, 0x1 ;  /* 0x0000000100087882 */ /* 0x000fe20000000000 */
[----:B------:R-:W-:Y:S01]  /*0ca0*/  ELECT P0, URZ, PT ;  /* 0x0000000000ff782f */ /* 0x000fe20003800000 */
[----:B------:R-:W-:-:S04]  /*0cb0*/  UIADD3 UR8, UPT, UPT, -UR8, 0x100000, URZ ;  /* 0x0010000008087890 */ /* 0x000fc8000fffe1ff */
[----:B------:R-:W-:Y:S02]  /*0cc0*/  USHF.L.U32 UR9, UR8, 0xb, URZ ;  /* 0x0000000b08097899 */ /* 0x000fe400080006ff */
[----:B------:R-:W-:Y:S02]  /*0cd0*/  USHF.L.U32 UR8, UR8, 0x1, URZ ;  /* 0x0000000108087899 */ /* 0x000fe400080006ff */
[----:B--2---:R-:W-:Y:S02]  /*0ce0*/  ULEA UR6, UR6, UR5, 0x18 ;  /* 0x0000000506067291 */ /* 0x004fe4000f8ec0ff */
[----:B------:R-:W-:-:S04]  /*0cf0*/  UIADD3 UR4, UPT, UPT, -UR4, 0x100000, URZ ;  /* 0x0010000004047890 */ /* 0x000fc8000fffe1ff */
[----:B------:R-:W-:Y:S02]  /*0d00*/  USHF.L.U32 UR5, UR4, 0xb, URZ ;  /* 0x0000000b04057899 */ /* 0x000fe400080006ff */
[----:B------:R-:W-:Y:S01]  /*0d10*/  USHF.L.U32 UR4, UR4, 0x1, URZ ;  /* 0x0000000104047899 */ /* 0x000fe200080006ff */
[----:B------:R-:W2:Y:S03]  /*0d20*/  FENCE.VIEW.ASYNC.S ;  /* 0x00000000000073c6 */ /* 0x000ea60000000000 */
[----:B--2---:R4:W2:Y:S08]  /*0d30*/  SYNCS.EXCH.64 URZ, [UR6+0x1e0], UR8 ;  /* 0x0001e00806ff75b2 */ /* 0x0048b00008000100 */
[----:B------:R4:W3:Y:S01]  /*0d40*/  SYNCS.EXCH.64 URZ, [UR6+0x1f0], UR4 ;  /* 0x0001f00406ff75b2 */ /* 0x0008e20008000100 */
[----:B------:R4:W1:Y:S01]  /*0d50*/  SYNCS.EXCH.64 URZ, [UR6+0x1e8], UR8 ;  /* 0x0001e80806ff75b2 */ /* 0x0008620008000100 */
[----:B------:R4:W1:Y:S02]  /*0d60*/  SYNCS.EXCH.64 URZ, [UR6+0x1f8], UR4 ;  /* 0x0001f80406ff75b2 */ /* 0x0008640008000100 */
[----:B----4-:R-:W-:Y:S01]  /*0d70*/  NOP ;  /* 0x0000000000007918 */ /* 0x010fe20000000000 */
.L_x_13:
[----:B------:R-:W4:Y:S01]  /*0d80*/  SHFL.IDX PT, R2, R46, RZ, 0x1f ;  /* 0x00001fff2e027589 */ /* 0x000f2200000e0000 */
[----:B------:R-:W-:Y:S01]  /*0d90*/  NOP ;  /* 0x0000000000007918 */ /* 0x000fe20000000000 */
[----:B----4-:R-:W-:-:S13]  /*0da0*/  ISETP.NE.AND P0, PT, R2, 0x5, PT ;  /* 0x000000050200780c */ /* 0x010fda0003f05270 */
[----:B------:R-:W-:Y:S05]  /*0db0*/  @P0 BRA `(.L_x_14) ;  /* 0x0000000000580947 */ /* 0x000fea0003800000 */
[----:B--23--:R-:W2:Y:S01]  /*0dc0*/  S2UR UR4, SR_CgaCtaId ;  /* 0x00000000000479c3 */ /* 0x00cea20000008800 */
        /* <DEDUP_REMOVED lines=10> */
[----:B--2---:R-:W-:Y:S01]  /*0e70*/  ULEA UR4, UR4, UR5, 0x18 ;  /* 0x0000000504047291 */ /* 0x004fe2000f8ec0ff */
[----:B------:R-:W2:Y:S11]  /*0e80*/  FENCE.VIEW.ASYNC.S ;  /* 0x00000000000073c6 */ /* 0x000eb60000000000 */
[----:B--2---:R4:W2:Y:S01]  /*0e90*/  SYNCS.EXCH.64 URZ, [UR4+0x200], UR8 ;  /* 0x0002000804ff75b2 */ /* 0x0048a20008000100 */
[----:B------:R4:W3:Y:S01]  /*0ea0*/  SYNCS.EXCH.64 URZ, [UR4+0x220], UR6 ;  /* 0x0002200604ff75b2 */ /* 0x0008e20008000100 */
[----:B------:R4:W1:Y:S01]  /*0eb0*/  SYNCS.EXCH.64 URZ, [UR4+0x208], UR8 ;  /* 0x0002080804ff75b2 */ /* 0x0008620008000100 */
[----:B------:R4:W1:Y:S01]  /*0ec0*/  SYNCS.EXCH.64 URZ, [UR4+0x228], UR6 ;  /* 0x0002280604ff75b2 */ /* 0x0008620008000100 */
[----:B------:R4:W1:Y:S01]  /*0ed0*/  SYNCS.EXCH.64 URZ, [UR4+0x210], UR8 ;  /* 0x0002100804ff75b2 */ /* 0x0008620008000100 */
[----:B------:R4:W1:Y:S01]  /*0ee0*/  SYNCS.EXCH.64 URZ, [UR4+0x230], UR6 ;  /* 0x0002300604ff75b2 */ /* 0x0008620008000100 */
[----:B------:R4:W1:Y:S01]  /*0ef0*/  SYNCS.EXCH.64 URZ, [UR4+0x218], UR8 ;  /* 0x0002180804ff75b2 */ /* 0x0008620008000100 */
[----:B------:R4:W1:Y:S02]  /*0f00*/  SYNCS.EXCH.64 URZ, [UR4+0x238], UR6 ;  /* 0x0002380604ff75b2 */ /* 0x0008640008000100 */
[----:B----4-:R-:W-:Y:S01]  /*0f10*/  NOP ;  /* 0x0000000000007918 */ /* 0x010fe20000000000 */
.L_x_14:
[----:B------:R-:W4:Y:S01]  /*0f20*/  SHFL.IDX PT, R2, R46, RZ, 0x1f ;  /* 0x00001fff2e027589 */ /* 0x000f2200000e0000 */
[----:B------:R-:W1:Y:S01]  /*0f30*/  S2UR UR54, SR_CgaCtaId ;  /* 0x00000000003679c3 */ /* 0x000e620000008800 */
[----:B------:R-:W-:Y:S01]  /*0f40*/  NOP ;  /* 0x0000000000007918 */ /* 0x000fe20000000000 */
[----:B----4-:R-:W-:-:S13]  /*0f50*/  ISETP.NE.AND P0, PT, R2, 0x3, PT ;  /* 0x000000030200780c */ /* 0x010fda0003f05270 */
[----:B-1----:R-:W-:Y:S05]  /*0f60*/  @P0 BRA `(.L_x_15) ;  /* 0x0000000000340947 */ /* 0x002fea0003800000 */
[----:B--23--:R-:W-:Y:S01]  /*0f70*/  UMOV UR4, 0x400 ;  /* 0x0000040000047882 */ /* 0x00cfe20000000000 */
[----:B------:R-:W-:Y:S01]  /*0f80*/  UMOV UR6, 0x20 ;  /* 0x0000002000067882 */ /* 0x000fe20000000000 */
[----:B------:R-:W-:Y:S02]  /*0f90*/  ULEA UR4, UR54, UR4, 0x18 ;  /* 0x0000000436047291 */ /* 0x000fe4000f8ec0ff */
[----:B------:R-:W-:-:S04]  /*0fa0*/  UIADD3 UR6, UPT, UPT, -UR6, 0x100000, URZ ;  /* 0x0010000006067890 */ /* 0x000fc8000fffe1ff */
[----:B------:R-:W-:Y:S02]  /*0fb0*/  USHF.L.U32 UR7, UR6, 0xb, URZ ;  /* 0x0000000b06077899 */ /* 0x000fe400080006ff */
[----:B------:R-:W-:Y:S01]  /*0fc0*/  USHF.L.U32 UR6, UR6, 0x1, URZ ;  /* 0x0000000106067899 */ /* 0x000fe200080006ff */
[----:B------:R-:W-:Y:S01]  /*0fd0*/  ELECT P0, URZ, PT ;  /* 0x0000000000ff782f */ /* 0x000fe20003800000 */
[----:B------:R-:W1:Y:S10]  /*0fe0*/  FENCE.VIEW.ASYNC.S ;  /* 0x00000000000073c6 */ /* 0x000e740000000000 */
[----:B-1----:R1:W4:Y:S01]  /*0ff0*/  SYNCS.EXCH.64 URZ, [UR4+0x240], UR6 ;  /* 0x0002400604ff75b2 */ /* 0x0023220008000100 */
[----:B------:R1:W2:Y:S01]  /*1000*/  SYNCS.EXCH.64 URZ, [UR4+0x250], UR6 ;  /* 0x0002500604ff75b2 */ /* 0x0002a20008000100 */
[----:B------:R1:W3:Y:S01]  /*1010*/  SYNCS.EXCH.64 URZ, [UR4+0x248], UR6 ;  /* 0x0002480604ff75b2 */ /* 0x0002e20008000100 */
[----:B------:R1:W1:Y:S01]  /*1020*/  SYNCS.EXCH.64 URZ, [UR4+0x258], UR6 ;  /* 0x0002580604ff75b2 */ /* 0x0002620008000100 */
[----:B------:R-:W-:Y:S01]  /*1030*/  NOP ;  /* 0x0000000000007918 */ /* 0x000fe20000000000 */
.L_x_15:
[----:B-123--:R-:W1:Y:S01]  /*1040*/  LDCU UR4, c[0x0][0x36c] ;  /* 0x00006d80ff0477ac */ /* 0x00ee620008000800 */
[----:B------:R-:W-:Y:S01]  /*1050*/  ISETP.NE.OR P3, PT, R0, 0x2, !P3 ;  /* 0x000000020000780c */ /* 0x000fe20005f65670 */
[----:B------:R-:W-:Y:S01]  /*1060*/  NOP ;  /* 0x0000000000007918 */ /* 0x000fe20000000000 */
[----:B------:R-:W-:Y:S01]  /*1070*/  LOP3.LUT R0, R55, 0x1f, RZ, 0xc0, !PT ;  /* 0x0000001f37007812 */ /* 0x000fe200078ec0ff */
[----:B------:R-:W-:Y:S02]  /*1080*/  UISETP.NE.AND UP5, UPT, UR22, URZ, UPT ;  /* 0x000000ff1600728c */ /* 0x000fe4000bfa5270 */
[----:B-1----:R-:W-:-:S09]  /*1090*/  UISETP.EQ.U32.AND UP6, UPT, UR4, 0x1, UPT ;  /* 0x000000010400788c */ /* 0x002fd2000bfc2070 */
[----:B------:R-:W-:Y:S05]  /*10a0*/  BRA.U !UP6, `(.L_x_16) ;  /* 0x000000010e087547 */ /* 0x000fea000b800000 */
[----:B----4-:R-:W-:Y:S01]  /*10b0*/  UCGABAR_ARV ;  /* 0x00000000000079c7 */ /* 0x010fe20008000000 */
[----:B------:R-:W-:Y:S05]  /*10c0*/  BRA `(.L_x_17) ;  /* 0x0000000000047947 */ /* 0x000fea0003800000 */
.L_x_16:
[----:B----4-:R-:W-:Y:S01]  /*10d0*/  NOP ;  /* 0x0000000000007918 */ /* 0x010fe20000000000 */
.L_x_17:
[----:B------:R-:W1:Y:S01]  /*10e0*/  S2UR UR29, SR_CTAID.X ;  /* 0x00000000001d79c3 */ /* 0x000e620000002500 */
[----:B------:R-:W-:-:S05]  /*10f0*/  CS2R.32 R48, SR_CgaSize ;  /* 0x0000000000307805 */ /* 0x000fca0000008a00 */
[----:B------:R-:W-:-:S05]  /*1100*/  IMAD R48, R48, -0xa0, RZ ;  /* 0xffffff6030307824 */ /* 0x000fca00078e02ff */
[----:B------:R-:W-:-:S14]  /*1110*/  R2UR UR5, R48 ;  /* 0x00000000300572ca */ /* 0x000fdc00000e0000 */
[----:B------:R-:W2:Y:S01]  /*1120*/  LDCU UR5, c[0x0][UR5+0x2b0] ;  /* 0x00005600050577ac */ /* 0x000ea20008000800 */
[----:B------:R-:W-:-:S05]  /*1130*/  CS2R.32 R48, SR_CgaSize ;  /* 0x0000000000307805 */ /* 0x000fca0000008a00 */
[----:B------:R-:W-:-:S05]  /*1140*/  IMAD R48, R48, -0xa0, RZ ;  /* 0xffffff6030307824 */ /* 0x000fca00078e02ff */
[----:B------:R-:W-:-:S14]  /*1150*/  R2UR UR4, R48 ;  /* 0x00000000300472ca */ /* 0x000fdc00000e0000 */
[----:B------:R-:W3:Y:S01]  /*1160*/  LDCU UR4, c[0x0][UR4+0x2b4] ;  /* 0x00005680040477ac */ /* 0x000ee20008000800 */
[----:B------:R-:W4:Y:S01]  /*1170*/  S2UR UR32, SR_CTAID.Y ;  /* 0x00000000002079c3 */ /* 0x000f220000002600 */
[----:B------:R-:W-:-:S05]  /*1180*/  CS2R.32 R48, SR_CgaSize ;  /* 0x0000000000307805 */ /* 0x000fca0000008a00 */
[----:B------:R-:W-:-:S05]  /*1190*/  IMAD R48, R48, -0xa0, RZ ;  /* 0xffffff6030307824 */ /* 0x000fca00078e02ff */
[----:B------:R-:W-:-:S14]  /*11a0*/  R2UR UR7, R48 ;  /* 0x00000000300772ca */ /* 0x000fdc00000e0000 */
[----:B------:R-:W3:Y:S01]  /*11b0*/  LDCU UR7, c[0x0][UR7+0x2a0] ;  /* 0x00005400070777ac */ /* 0x000ee20008000800 */
[----:B------:R-:W-:-:S05]  /*11c0*/  CS2R.32 R48, SR_CgaSize ;  /* 0x0000000000307805 */ /* 0x000fca0000008a00 */
[----:B------:R-:W-:-:S05]  /*11d0*/  IMAD R48, R48, -0xa0, RZ ;  /* 0xffffff6030307824 */ /* 0x000fca00078e02ff */
[----:B------:R-:W-:-:S14]  /*11e0*/  R2UR UR8, R48 ;  /* 0x00000000300872ca */ /* 0x000fdc00000e0000 */
[----:B------:R-:W3:Y:S01]  /*11f0*/  LDCU UR8, c[0x0][UR8+0x2a4] ;  /* 0x00005480080877ac */ /* 0x000ee20008000800 */
[----:B------:R-:W-:Y:S02]  /*1200*/  ULOP3.LUT UR46, UR54, 0x3, URZ, 0xc0, !UPT ;  /* 0x00000003362e7892 */ /* 0x000fe4000f8ec0ff */
[----:B------:R-:W-:Y:S02]  /*1210*/  USHF.R.U32.HI UR34, URZ, 0x2, UR54 ;  /* 0x00000002ff227899 */ /* 0x000fe40008011636 */
[----:B------:R-:W-:Y:S02]  /*1220*/  UISETP.GT.U32.AND UP1, UPT, UR46, 0xffff, UPT ;  /* 0x0000ffff2e00788c */ /* 0x000fe4000bf24070 */
[----:B------:R-:W-:Y:S01]  /*1230*/  USHF.L.U32 UR28, UR54, 0x8, URZ ;  /* 0x00000008361c7899 */ /* 0x000fe200080006ff */
[----:B-1----:R-:W-:Y:S01]  /*1240*/  I2FP.F32.U32 R3, UR29 ;  /* 0x0000001d00037c45 */ /* 0x002fe20008201000 */
[----:B------:R-:W1:Y:S04]  /*1250*/  LDCU UR23, c[0x0][0xb24] ;  /* 0x00016480ff1777ac */ /* 0x000e680008000800 */
[----:B--2---:R-:W-:Y:S01]  /*1260*/  FMUL R3, R3, UR5 ;  /* 0x0000000503037c20 */ /* 0x004fe20008400000 */
[----:B------:R-:W2:Y:S01]  /*1270*/  LDCU UR40, c[0x0][0xb24] ;  /* 0x00016480ff2877ac */ /* 0x000ea20008000800 */
[----:B----4-:R-:W-:Y:S01]  /*1280*/  I2FP.F32.U32 R2, UR32 ;  /* 0x0000002000027c45 */ /* 0x010fe20008201000 */
[----:B------:R-:W4:Y:S03]  /*1290*/  LDCU UR30, c[0x0][0xb30] ;  /* 0x00016600ff1e77ac */ /* 0x000f260008000800 */
[----:B------:R-:W1:Y:S01]  /*12a0*/  F2I.U32.TRUNC.NTZ R3, R3 ;  /* 0x0000000300037305 */ /* 0x000e62000020f000 */
[----:B---3--:R-:W-:Y:S01]  /*12b0*/  FMUL R2, R2, UR4 ;  /* 0x0000000402027c20 */ /* 0x008fe20008400000 */
[----:B------:R-:W-:-:S02]  /*12c0*/  ULOP3.LUT UR4, UR54, 0x4, URZ, 0xc0, !UPT ;  /* 0x0000000436047892 */ /* 0x000fc4000f8ec0ff */
[----:B------:R-:W-:Y:S02]  /*12d0*/  USHF.L.U32 UR27, UR54, 0x9, URZ ;  /* 0x00000009361b7899 */ /* 0x000fe400080006ff */
[----:B------:R-:W-:Y:S02]  /*12e0*/  UISETP.GT.U32.AND UP0, UPT, UR4, 0xffff, UPT ;  /* 0x0000ffff0400788c */ /* 0x000fe4000bf04070 */
[----:B------:R-:W3:Y:S01]  /*12f0*/  F2I.U32.TRUNC.NTZ R2, R2 ;  /* 0x0000000200027305 */ /* 0x000ee2000020f000 */
[----:B------:R-:W-:Y:S01]  /*1300*/  UMOV UR35, 0x11 ;  /* 0x0000001100237882 */ /* 0x000fe20000000000 */
[----:B------:R-:W-:Y:S02]  /*1310*/  USEL UR24, UR46, 0xffff, !UP1 ;  /* 0x0000ffff2e187887 */ /* 0x000fe4000c800000 */
[----:B------:R-:W-:Y:S01]  /*1320*/  USEL UR25, UR4, 0xffff, !UP0 ;  /* 0x0000ffff04197887 */ /* 0x000fe2000c000000 */
[----:B-1----:R-:W-:Y:S02]  /*1330*/  R2UR UR5, R3 ;  /* 0x00000000030572ca */ /* 0x002fe400000e0000 */
[----:B---3--:R-:W-:-:S02]  /*1340*/  R2UR UR6, R2 ;  /* 0x00000000020672ca */ /* 0x008fc400000e0000 */
[----:B------:R-:W-:-:S09]  /*1350*/  PRMT R2, RZ, 0x7610, R2 ;  /* 0x00007610ff027816 */ /* 0x000fd20000000002 */
[----:B------:R-:W-:-:S04]  /*1360*/  UIADD3 UR5, UPT, UPT, -UR5, URZ, URZ ;  /* 0x000000ff05057290 */ /* 0x000fc8000fffe1ff */
[----:B------:R-:W-:Y:S02]  /*1370*/  UIMAD UR5, UR7, UR5, UR29 ;  /* 0x00000005070572a4 */ /* 0x000fe4000f8e021d */
[----:B------:R-:W-:-:S04]  /*1380*/  UIADD3 UR4, UPT, UPT, -UR6, URZ, URZ ;  /* 0x000000ff06047290 */ /* 0x000fc8000fffe1ff */
[----:B------:R-:W-:Y:S01]  /*1390*/  IMAD.U32 R48, RZ, RZ, UR5 ;  /* 0x00000005ff307e24 */ /* 0x000fe2000f8e00ff */
[----:B------:R-:W-:-:S06]  /*13a0*/  UIMAD UR4, UR8, UR4, UR32 ;  /* 0x00000004080472a4 */ /* 0x000fcc000f8e0220 */
[----:B------:R-:W-:Y:S01]  /*13b0*/  IMAD.U32 R47, RZ, RZ, UR4 ;  /* 0x00000004ff2f7e24 */ /* 0x000fe2000f8e00ff */
[----:B--2-4-:R-:W-:Y:S06]  /*13c0*/  BRA.U UP5, `(.L_x_18) ;  /* 0x0000000105747547 */ /* 0x014fec000b800000 */
[----:B------:R-:W-:Y:S02]  /*13d0*/  R2UR UR4, R47 ;  /* 0x000000002f0472ca */ /* 0x000fe400000e0000 */
[----:B------:R-:W-:-:S11]  /*13e0*/  R2UR UR8, R48 ;  /* 0x00000000300872ca */ /* 0x000fd600000e0000 */
[----:B------:R-:W-:Y:S02]  /*13f0*/  UISETP.NE.AND UP2, UPT, UR4, URZ, UPT ;  /* 0x000000ff0400728c */ /* 0x000fe4000bf45270 */
[----:B------:R-:W-:Y:S02]  /*1400*/  UISETP.NE.AND UP3, UPT, UR4, 0x1, UPT ;  /* 0x000000010400788c */ /* 0x000fe4000bf65270 */
[----:B------:R-:W-:Y:S02]  /*1410*/  UISETP.NE.AND UP0, UPT, UR8, URZ, UP2 ;  /* 0x000000ff0800728c */ /* 0x000fe40009705270 */
[----:B------:R-:W-:Y:S02]  /*1420*/  USEL UR4, URZ, 0x10, UP3 ;  /* 0x00000010ff047887 */ /* 0x000fe40009800000 */
[----:B------:R-:W-:Y:S02]  /*1430*/  USEL UR11, URZ, 0x1, UP0 ;  /* 0x00000001ff0b7887 */ /* 0x000fe40008000000 */
[----:B------:R-:W-:-:S02]  /*1440*/  UISETP.NE.AND UP0, UPT, UR8, URZ, UPT ;  /* 0x000000ff0800728c */ /* 0x000fc4000bf05270 */
[----:B------:R-:W-:Y:S02]  /*1450*/  USEL UR5, URZ, 0x2, UP2 ;  /* 0x00000002ff057887 */ /* 0x000fe40009000000 */
[----:B------:R-:W-:Y:S02]  /*1460*/  USEL UR9, UR4, 0x10, UP0 ;  /* 0x0000001004097887 */ /* 0x000fe40008000000 */
[----:B------:R-:W-:Y:S02]  /*1470*/  UISETP.NE.AND UP0, UPT, UR8, 0x1, UPT ;  /* 0x000000010800788c */ /* 0x000fe4000bf05270 */
[----:B------:R-:W-:Y:S02]  /*1480*/  USEL UR4, URZ, 0x20, UP3 ;  /* 0x00000020ff047887 */ /* 0x000fe40009800000 */
[----:B------:R-:W-:Y:S02]  /*1490*/  UISETP.NE.AND UP1, UPT, UR8, 0x2, UPT ;  /* 0x000000020800788c */ /* 0x000fe4000bf25270 */
[----:B------:R-:W-:-:S02]  /*14a0*/  USEL UR6, URZ, 0x4, UP2 ;  /* 0x00000004ff067887 */ /* 0x000fc40009000000 */
[----:B------:R-:W-:Y:S02]  /*14b0*/  USEL UR7, UR5, 0x2, UP0 ;  /* 0x0000000205077887 */ /* 0x000fe40008000000 */
[----:B------:R-:W-:Y:S02]  /*14c0*/  USEL UR10, UR4, 0x20, UP0 ;  /* 0x00000020040a7887 */ /* 0x000fe40008000000 */
[----:B------:R-:W-:Y:S02]  /*14d0*/  UISETP.NE.AND UP0, UPT, UR8, 0x3, UPT ;  /* 0x000000030800788c */ /* 0x000fe4000bf05270 */
[----:B------:R-:W-:Y:S02]  /*14e0*/  USEL UR5, URZ, 0x40, UP3 ;  /* 0x00000040ff057887 */ /* 0x000fe40009800000 */
[----:B------:R-:W-:Y:S02]  /*14f0*/  USEL UR8, UR6, 0x4, UP1 ;  /* 0x0000000406087887 */ /* 0x000fe40008800000 */
[----:B------:R-:W-:-:S02]  /*1500*/  USEL UR4, URZ, 0x8, UP2 ;  /* 0x00000008ff047887 */ /* 0x000fc40009000000 */
[----:B------:R-:W-:Y:S02]  /*1510*/  UIADD3 UR6, UPT, UPT, UR7, UR9, UR11 ;  /* 0x0000000907067290 */ /* 0x000fe4000fffe00b */
[----:B------:R-:W-:Y:S02]  /*1520*/  USEL UR7, UR5, 0x40, UP1 ;  /* 0x0000004005077887 */ /* 0x000fe40008800000 */
[----:B------:R-:W-:Y:S02]  /*1530*/  USEL UR12, URZ, 0x80, UP3 ;  /* 0x00000080ff0c7887 */ /* 0x000fe40009800000 */
[----:B------:R-:W-:Y:S02]  /*1540*/  USEL UR4, UR4, 0x8, UP0 ;  /* 0x0000000804047887 */ /* 0x000fe40008000000 */
[----:B------:R-:W-:Y:S02]  /*1550*/  UIADD3 UR5, UPT, UPT, UR8, UR10, UR6 ;  /* 0x0000000a08057290 */ /* 0x000fe4000fffe006 */
[----:B------:R-:W-:-:S02]  /*1560*/  USEL UR6, UR12, 0x80, UP0 ;  /* 0x000000800c067887 */ /* 0x000fc40008000000 */
[----:B------:R-:W-:-:S04]  /*1570*/  UIADD3 UR4, UPT, UPT, UR4, UR7, UR5 ;  /* 0x0000000704047290 */ /* 0x000fc8000fffe005 */
[----:B------:R-:W-:-:S06]  /*1580*/  UIADD3 UR4, UPT, UPT, UR4, UR6, URZ ;  /* 0x0000000604047290 */ /* 0x000fcc000fffe0ff */
[----:B------:R-:W-:-:S07]  /*1590*/  IMAD.U32 R2, RZ, RZ, UR4 ;  /* 0x00000004ff027e24 */ /* 0x000fce000f8e00ff */
.L_x_18:
[----:B------:R-:W1:Y:S01]  /*15a0*/  S2UR UR36, SR_CTAID.Z ;  /* 0x00000000002479c3 */ /* 0x000e620000002700 */
[----:B------:R-:W-:Y:S01]  /*15b0*/  UISETP.GE.AND UP0, UPT, UR23, 0x1, UPT ;  /* 0x000000011700788c */ /* 0x000fe2000bf06270 */
[----:B------:R-:W-:-:S08]  /*15c0*/  UMOV UR31, 0xf ;  /* 0x0000000f001f7882 */ /* 0x000fd00000000000 */
[----:B------:R-:W-:Y:S05]  /*15d0*/  BRA.U !UP0, `(.L_x_19) ;  /* 0x0000000108d47547 */ /* 0x000fea000b800000 */
[----:B------:R-:W2:Y:S01]  /*15e0*/  LDCU.128 UR12, c[0x0][0xb10] ;  /* 0x00016200ff0c77ac */ /* 0x000ea20008000c00 */
[----:B------:R-:W3:Y:S01]  /*15f0*/  LDCU UR6, c[0x0][0x370] ;  /* 0x00006e00ff0677ac */ /* 0x000ee20008000800 */
[----:B------:R-:W4:Y:S01]  /*1600*/  LDCU UR5, c[0x0][0x374] ;  /* 0x00006e80ff0577ac */ /* 0x000f220008000800 */
[----:B------:R-:W1:Y:S01]  /*1610*/  LDCU UR26, c[0x0][0xb0c] ;  /* 0x00016180ff1a77ac */ /* 0x000e620008000800 */
[----:B------:R-:W1:Y:S01]  /*1620*/  LDCU UR4, c[0x0][0xb20] ;  /* 0x00016400ff0477ac */ /* 0x000e620008000800 */
[----:B------:R-:W1:Y:S01]  /*1630*/  LDCU.64 UR8, c[0x0][0xb28] ;  /* 0x00016500ff0877ac */ /* 0x000e620008000a00 */
[----:B--2---:R-:W-:Y:S02]  /*1640*/  UISETP.NE.AND UP0, UPT, UR14, 0x1, UPT ;  /* 0x000000010e00788c */ /* 0x004fe4000bf05270 */
[----:B----4-:R-:W-:Y:S02]  /*1650*/  UIMAD.WIDE.U32 UR10, UR5, UR15, URZ ;  /* 0x0000000f050a72a5 */ /* 0x010fe4000f8e00ff */
[----:B---3--:R-:W-:-:S02]  /*1660*/  UIMAD.WIDE.U32 UR18, UR6, UR12, URZ ;  /* 0x0000000c061272a5 */ /* 0x008fc4000f8e00ff */
[----:B-1----:R-:W-:Y:S02]  /*1670*/  UISETP.NE.AND UP1, UPT, UR26, 0x1, UPT ;  /* 0x000000011a00788c */ /* 0x002fe4000bf25270 */
[----:B------:R-:W-:Y:S01]  /*1680*/  UISETP.NE.AND UP2, UPT, UR23, 0x1, UPT ;  /* 0x000000011700788c */ /* 0x000fe2000bf45270 */
[----:B------:R-:W-:Y:S02]  /*1690*/  UMOV UR10, UR11 ;  /* 0x0000000b000a7c82 */ /* 0x000fe40008000000 */
[----:B------:R-:W-:Y:S01]  /*16a0*/  UMOV UR18, UR19 ;  /* 0x0000001300127c82 */ /* 0x000fe20008000000 */
[----:B------:R-:W-:Y:S02]  /*16b0*/  @UP0 USHF.R.U32.HI UR5, URZ, UR4, UR10 ;  /* 0x00000004ff050299 */ /* 0x000fe4000801160a */
[----:B------:R-:W-:Y:S02]  /*16c0*/  UIMAD.WIDE.U32 UR20, UR32, UR15, URZ ;  /* 0x0000000f201472a5 */ /* 0x000fe4000f8e00ff */
[----:B------:R-:W-:-:S02]  /*16d0*/  UIMAD.WIDE.U32 UR10, UR5, UR8, URZ ;  /* 0x00000008050a72a5 */ /* 0x000fc4000f8e00ff */
[----:B------:R-:W-:Y:S02]  /*16e0*/  @UP1 USHF.R.U32.HI UR6, URZ, UR13, UR18 ;  /* 0x0000000dff061299 */ /* 0x000fe40008011612 */
[----:B------:R-:W-:Y:S02]  /*16f0*/  UIMAD.WIDE.U32 UR16, UR29, UR12, URZ ;  /* 0x0000000c1d1072a5 */ /* 0x000fe4000f8e00ff */
[----:B------:R-:W-:Y:S01]  /*1700*/  UIMAD.WIDE.U32 UR18, UR6, UR8, URZ ;  /* 0x00000008061272a5 */ /* 0x000fe2000f8e00ff */
[----:B------:R-:W-:Y:S01]  /*1710*/  UMOV UR20, UR21 ;  /* 0x0000001500147c82 */ /* 0x000fe20008000000 */
[----:B------:R-:W-:Y:S01]  /*1720*/  UMOV UR10, UR11 ;  /* 0x0000000b000a7c82 */ /* 0x000fe20008000000 */
[----:B------:R-:W-:Y:S02]  /*1730*/  USHF.R.U32.HI UR20, URZ, UR4, UR20 ;  /* 0x00000004ff147299 */ /* 0x000fe40008011614 */
[----:B------:R-:W-:Y:S02]  /*1740*/  @UP2 USHF.R.U32.HI UR5, URZ, UR9, UR10 ;  /* 0x00000009ff052299 */ /* 0x000fe4000801160a */
[----:B------:R-:W-:Y:S01]  /*1750*/  UMOV UR7, UR19 ;  /* 0x0000001300077c82 */ /* 0x000fe20008000000 */
[----:B------:R-:W-:Y:S01]  /*1760*/  UMOV UR16, UR17 ;  /* 0x0000001100107c82 */ /* 0x000fe20008000000 */
[----:B------:R-:W-:-:S02]  /*1770*/  @UP2 USHF.R.U32.HI UR6, URZ, UR9, UR7 ;  /* 0x00000009ff062299 */ /* 0x000fc40008011607 */
[----:B------:R-:W-:Y:S02]  /*1780*/  USHF.R.U32.HI UR13, URZ, UR13, UR16 ;  /* 0x0000000dff0d7299 */ /* 0x000fe40008011610 */
[----:B------:R-:W-:Y:S02]  /*1790*/  USEL UR4, UR32, UR20, !UP0 ;  /* 0x0000001420047287 */ /* 0x000fe4000c000000 */
[----:B------:R-:W-:Y:S02]  /*17a0*/  UIMAD UR7, UR5, UR23, URZ ;  /* 0x00000017050772a4 */ /* 0x000fe4000f8e02ff */
[----:B------:R-:W-:Y:S02]  /*17b0*/  USEL UR5, UR29, UR13, !UP1 ;  /* 0x0000000d1d057287 */ /* 0x000fe4000c800000 */
[----:B------:R-:W-:Y:S02]  /*17c0*/  UIMAD UR12, UR6, UR23, URZ ;  /* 0x00000017060c72a4 */ /* 0x000fe4000f8e02ff */
[----:B------:R-:W-:-:S02]  /*17d0*/  UISETP.GE.AND UP0, UPT, UR4, UR7, UPT ;  /* 0x000000070400728c */ /* 0x000fc4000bf06270 */
[----:B------:R-:W-:Y:S02]  /*17e0*/  UIMAD.WIDE.U32 UR10, UR4, UR8, URZ ;  /* 0x00000008040a72a5 */ /* 0x000fe4000f8e00ff */
[----:B------:R-:W-:Y:S02]  /*17f0*/  UISETP.GE.OR UP0, UPT, UR5, UR12, UP0 ;  /* 0x0000000c0500728c */ /* 0x000fe40008706670 */
[----:B------:R-:W-:Y:S02]  /*1800*/  UIMAD.WIDE.U32 UR12, UR5, UR8, URZ ;  /* 0x00000008050c72a5 */ /* 0x000fe4000f8e00ff */
[----:B------:R-:W-:Y:S01]  /*1810*/  UIADD3 UR10, UPT, UPT, -UR4, URZ, URZ ;  /* 0x000000ff040a7290 */ /* 0x000fe2000fffe1ff */
[----:B------:R-:W-:Y:S01]  /*1820*/  UMOV UR8, UR11 ;  /* 0x0000000b00087c82 */ /* 0x000fe20008000000 */
[----:B------:R-:W-:Y:S02]  /*1830*/  UIADD3 UR11, UPT, UPT, -UR5, URZ, URZ ;  /* 0x000000ff050b7290 */ /* 0x000fe4000fffe1ff */
[----:B------:R-:W-:-:S03]  /*1840*/  USHF.R.U32.HI UR8, URZ, UR9, UR8 ;  /* 0x00000009ff087299 */ /* 0x000fc60008011608 */
[----:B------:R-:W-:Y:S01]  /*1850*/  @!UP0 UMOV UR7, UR13 ;  /* 0x0000000d00078c82 */ /* 0x000fe20008000000 */
[----:B------:R-:W-:Y:S02]  /*1860*/  UIMAD UR32, UR14, UR10, UR32 ;  /* 0x0000000a0e2072a4 */ /* 0x000fe4000f8e0220 */
[----:B------:R-:W-:Y:S02]  /*1870*/  USEL UR8, UR4, UR8, !UP2 ;  /* 0x0000000804087287 */ /* 0x000fe4000d000000 */
[----:B------:R-:W-:Y:S02]  /*1880*/  @!UP0 USHF.R.U32.HI UR7, URZ, UR9, UR7 ;  /* 0x00000009ff078299 */ /* 0x000fe40008011607 */
[----:B------:R-:W-:Y:S02]  /*1890*/  UIADD3 UR9, UPT, UPT, -UR8, URZ, URZ ;  /* 0x000000ff08097290 */ /* 0x000fe4000fffe1ff */
[----:B------:R-:W-:Y:S02]  /*18a0*/  @!UP0 USEL UR7, UR5, UR7, !UP2 ;  /* 0x0000000705078287 */ /* 0x000fe4000d000000 */
[----:B------:R-:W-:-:S02]  /*18b0*/  UIMAD UR9, UR23, UR9, UR4 ;  /* 0x00000009170972a4 */ /* 0x000fc4000f8e0204 */
[----:B------:R-:W-:Y:S02]  /*18c0*/  @!UP0 UIADD3 UR8, UPT, UPT, UR8, -UR7, URZ ;  /* 0x8000000708088290 */ /* 0x000fe4000fffe0ff */
[----:B------:R-:W-:Y:S02]  /*18d0*/  @!UP0 UIMAD UR6, UR9, UR6, UR7 ;  /* 0x00000006090682a4 */ /* 0x000fe4000f8e0207 */
[----:B------:R-:W-:Y:S02]  /*18e0*/  @!UP0 UIMAD UR4, UR8, UR23, UR5 ;  /* 0x00000017080482a4 */ /* 0x000fe4000f8e0205 */
[----:B------:R-:W-:Y:S02]  /*18f0*/  UIMAD UR29, UR26, UR11, UR29 ;  /* 0x0000000b1a1d72a4 */ /* 0x000fe4000f8e021d */
[----:B------:R-:W-:Y:S01]  /*1900*/  UIMAD UR32, UR4, UR14, UR32 ;  /* 0x0000000e042072a4 */ /* 0x000fe2000f8e0220 */
[----:B------:R-:W-:Y:S02]  /*1910*/  @!UP0 UMOV UR5, UR6 ;  /* 0x0000000600058c82 */ /* 0x000fe40008000000 */
[----:B------:R-:W-:-:S12]  /*1920*/  UIMAD UR29, UR5, UR26, UR29 ;  /* 0x0000001a051d72a4 */ /* 0x000fd8000f8e021d */
.L_x_19:
[----:B------:R-:W-:Y:S02]  /*1930*/  UISETP.NE.AND UP1, UPT, UR30, 0x1, UPT ;  /* 0x000000011e00788c */ /* 0x000fe4000bf25270 */
[----:B------:R-:W-:Y:S02]  /*1940*/  ULOP3.LUT UR24, UR24, 0xffff, URZ, 0xc0, !UPT ;  /* 0x0000ffff18187892 */ /* 0x000fe4000f8ec0ff */
[----:B------:R-:W-:Y:S02]  /*1950*/  ULOP3.LUT UR21, UR25, 0xffff, URZ, 0xc0, !UPT ;  /* 0x0000ffff19157892 */ /* 0x000fe4000f8ec0ff */
[----:B------:R-:W-:Y:S02]  /*1960*/  UISETP.NE.AND UP0, UPT, UR22, 0x2, UPT ;  /* 0x000000021600788c */ /* 0x000fe4000bf05270 */
[----:B------:R-:W-:Y:S02]  /*1970*/  ULOP3.LUT UR28, UR28, 0x400, URZ, 0xc0, !UPT ;  /* 0x000004001c1c7892 */ /* 0x000fe4000f8ec0ff */
[----:B------:R-:W-:-:S02]  /*1980*/  ULOP3.LUT UR27, UR27, 0x600, URZ, 0xc0, !UPT ;  /* 0x000006001b1b7892 */ /* 0x000fc4000f8ec0ff */
[----:B------:R-:W-:Y:S02]  /*1990*/  USHF.L.U32 UR24, UR35, UR24, URZ ;  /* 0x0000001823187299 */ /* 0x000fe400080006ff */
[----:B------:R-:W-:Y:S01]  /*19a0*/  USHF.L.U32 UR21, UR31, UR21, URZ ;  /* 0x000000151f157299 */ /* 0x000fe200080006ff */
[----:B------:R-:W-:Y:S11]  /*19b0*/  BRA.U UP1, `(.L_x_20) ;  /* 0x0000000101447547 */ /* 0x000ff6000b800000 */
[----:B------:R-:W2:Y:S01]  /*19c0*/  LDCU.128 UR8, c[0x0][0xb10] ;  /* 0x00016200ff0877ac */ /* 0x000ea20008000c00 */
[----:B------:R-:W3:Y:S01]  /*19d0*/  LDCU UR12, c[0x0][0xb0c] ;  /* 0x00016180ff0c77ac */ /* 0x000ee20008000800 */
[----:B------:R-:W4:Y:S01]  /*19e0*/  LDCU UR13, c[0x0][0xb20] ;  /* 0x00016400ff0d77ac */ /* 0x000f220008000800 */
[----:B--2---:R-:W-:Y:S02]  /*19f0*/  UIMAD.WIDE.U32 UR6, UR29, UR8, URZ ;  /* 0x000000081d0672a5 */ /* 0x004fe4000f8e00ff */
[----:B------:R-:W-:Y:S02]  /*1a00*/  UIMAD.WIDE.U32 UR4, UR32, UR11, URZ ;  /* 0x0000000b200472a5 */ /* 0x000fe4000f8e00ff */
[----:B---3--:R-:W-:Y:S02]  /*1a10*/  UISETP.NE.AND UP2, UPT, UR12, 0x1, UPT ;  /* 0x000000010c00788c */ /* 0x008fe4000bf45270 */
[----:B------:R-:W-:Y:S01]  /*1a20*/  UISETP.NE.AND UP1, UPT, UR10, 0x1, UPT ;  /* 0x000000010a00788c */ /* 0x000fe2000bf25270 */
[----:B------:R-:W-:-:S02]  /*1a30*/  UMOV UR6, UR7 ;  /* 0x0000000700067c82 */ /* 0x000fc40008000000 */
[----:B------:R-:W-:Y:S01]  /*1a40*/  UMOV UR4, UR5 ;  /* 0x0000000500047c82 */ /* 0x000fe20008000000 */
[----:B------:R-:W-:Y:S02]  /*1a50*/  USHF.R.U32.HI UR9, URZ, UR9, UR6 ;  /* 0x00000009ff097299 */ /* 0x000fe40008011606 */
[----:B----4-:R-:W-:Y:S02]  /*1a60*/  USHF.R.U32.HI UR4, URZ, UR13, UR4 ;  /* 0x0000000dff047299 */ /* 0x010fe40008011604 */
[----:B------:R-:W-:Y:S02]  /*1a70*/  USEL UR5, UR29, UR9, !UP2 ;  /* 0x000000091d057287 */ /* 0x000fe4000d000000 */
[----:B------:R-:W-:-:S04]  /*1a80*/  USEL UR4, UR32, UR4, !UP1 ;  /* 0x0000000420047287 */ /* 0x000fc8000c800000 */
[----:B------:R-:W-:Y:S02]  /*1a90*/  UIADD3 UR6, UPT, UPT, UR5, -UR4, URZ ;  /* 0x8000000405067290 */ /* 0x000fe4000fffe0ff */
[----:B------:R-:W-:Y:S02]  /*1aa0*/  UIADD3 UR4, UPT, UPT, -UR5, UR4, URZ ;  /* 0x0000000405047290 */ /* 0x000fe4000fffe1ff */
[----:B------:R-:W-:Y:S02]  /*1ab0*/  UIMAD UR32, UR6, UR10, UR32 ;  /* 0x0000000a062072a4 */ /* 0x000fe4000f8e0220 */
[----:B------:R-:W-:-:S12]  /*1ac0*/  UIMAD UR29, UR4, UR12, UR29 ;  /* 0x0000000c041d72a4 */ /* 0x000fd8000f8e021d */
.L_x_20:
[----:B------:R-:W-:Y:S05]  /*1ad0*/  BRA.U !UP6, `(.L_x_21) ;  /* 0x000000010e0c7547 */ /* 0x000fea000b800000 */
[----:B------:R-:W-:Y:S01]  /*1ae0*/  UCGABAR_WAIT ;  /* 0x0000000000007dc7 */ /* 0x000fe20008000000 */
[----:B------:R-:W-:Y:S01]  /*1af0*/  CCTL.IVALL ;  /* 0x00000000ff00798f */ /* 0x000fe20002000000 */
[----:B------:R-:W-:Y:S05]  /*1b00*/  BRA `(.L_x_22) ;  /* 0x0000000000047947 */ /* 0x000fea0003800000 */
.L_x_21:
[----:B------:R-:W-:Y:S06]  /*1b10*/  BAR.SYNC.DEFER_BLOCKING 0x0 ;  /* 0x0000000000007b1d */ /* 0x000fec0000010000 */
.L_x_22:
[----:B------:R-:W-:Y:S05]  /*1b20*/  BRA.U UP0, `(.L_x_23) ;  /* 0x0000002100047547 */ /* 0x000fea000b800000 */
[----:B------:R-:W2:Y:S01]  /*1b30*/  LDCU UR6, c[0x0][0x38c] ;  /* 0x00007180ff0677ac */ /* 0x000ea20008000800 */
[----:B------:R-:W-:Y:S01]  /*1b40*/  PLOP3.LUT P1, PT, PT, PT, UP4, 0x80, 0x8 ;  /* 0x000000000008781c */ /* 0x000fe20003f2f048 */
[----:B------:R-:W-:Y:S01]  /*1b50*/  IMAD.MOV.U32 R12, RZ, RZ, 0x1 ;  /* 0x00000001ff0c7424 */ /* 0x000fe200078e00ff */
[----:B------:R-:W-:Y:S01]  /*1b60*/  ISETP.EQ.OR P2, PT, R0, RZ, P3 ;  /* 0x000000ff0000720c */ /* 0x000fe20001f42670 */
[----:B------:R-:W-:Y:S01]  /*1b70*/  UISETP.NE.AND UP1, UPT, UR22, URZ, UPT ;  /* 0x000000ff1600728c */ /* 0x000fe2000bf25270 */
[----:B------:R-:W-:Y:S02]  /*1b80*/  PLOP3.LUT P1, PT, P1, PT, PT, 0x8, 0x80 ;  /* 0x000000000080781c */ /* 0x000fe40000f2e170 */
[----:B------:R-:W-:Y:S01]  /*1b90*/  CS2R R10, SRZ ;  /* 0x00000000000a7805 */ /* 0x000fe2000001ff00 */
[----:B------:R-:W-:Y:S01]  /*1ba0*/  IMAD.MOV.U32 R9, RZ, RZ, RZ ;  /* 0x000000ffff097224 */ /* 0x000fe200078e00ff */
[----:B------:R-:W3:Y:S01]  /*1bb0*/  LDCU UR41, c[0x0][0x370] ;  /* 0x00006e00ff2977ac */ /* 0x000ee20008000800 */
[----:B------:R-:W-:Y:S01]  /*1bc0*/  IMAD.MOV.U32 R8, RZ, RZ, 0x1 ;  /* 0x00000001ff087424 */ /* 0x000fe200078e00ff */
[----:B------:R-:W4:Y:S01]  /*1bd0*/  LDCU.64 UR30, c[0x0][0x348] ;  /* 0x00006900ff1e77ac */ /* 0x000f220008000a00 */
[----:B------:R-:W1:Y:S01]  /*1be0*/  LDCU UR39, c[0x0][0x374] ;  /* 0x00006e80ff2777ac */ /* 0x000e620008000800 */
[----:B--2---:R-:W-:-:S02]  /*1bf0*/  UIADD3 UR5, UPT, UPT, UR6, 0x1f, URZ ;  /* 0x0000001f06057890 */ /* 0x004fc4000fffe0ff */
[----:B------:R-:W-:Y:S02]  /*1c00*/  UIADD3 UR47, UPT, UPT, UR6, 0x3e, URZ ;  /* 0x0000003e062f7890 */ /* 0x000fe4000fffe0ff */
[----:B------:R-:W-:Y:S02]  /*1c10*/  USHF.R.S32.HI UR4, URZ, 0x1f, UR5 ;  /* 0x0000001fff047899 */ /* 0x000fe40008011405 */
[----:B------:R-:W-:Y:S02]  /*1c20*/  USEL UR26, UR33, 0x2, UP1 ;  /* 0x00000002211a7887 */ /* 0x000fe40008800000 */
[----:B------:R-:W-:Y:S02]  /*1c30*/  ULEA.HI UR4, UR4, UR5, URZ, 0x5 ;  /* 0x0000000504047291 */ /* 0x000fe4000f8f28ff */
[----:B------:R-:W-:Y:S02]  /*1c40*/  USHF.L.U32 UR5, UR34, 0x5, URZ ;  /* 0x0000000522057899 */ /* 0x000fe400080006ff */
[----:B------:R-:W-:-:S02]  /*1c50*/  USHF.R.S32.HI UR43, URZ, 0x5, UR4 ;  /* 0x00000005ff2b7899 */ /* 0x000fc40008011404 */
[----:B------:R-:W-:Y:S02]  /*1c60*/  UIADD3 UR4, UPT, UPT, UR6, -0x1, URZ ;  /* 0xffffffff06047890 */ /* 0x000fe4000fffe0ff */
[----:B------:R-:W-:Y:S02]  /*1c70*/  UISETP.LT.U32.AND UP0, UPT, UR43, 0x1a, UPT ;  /* 0x0000001a2b00788c */ /* 0x000fe4000bf01070 */
[----:B------:R-:W-:Y:S02]  /*1c80*/  UISETP.GE.U32.AND UP2, UPT, UR4, -0x3f, UPT ;  /* 0xffffffc10400788c */ /* 0x000fe4000bf46070 */
[----:B------:R-:W-:Y:S02]  /*1c90*/  USEL UR42, UR43, 0x1a, UP0 ;  /* 0x0000001a2b2a7887 */ /* 0x000fe40008000000 */
[----:B------:R-:W-:Y:S02]  /*1ca0*/  ULOP3.LUT UR44, UR5, 0x20, URZ, 0xe2, !UPT ;  /* 0x00000020052c7892 */ /* 0x000fe4000f8ee2ff */
[----:B------:R-:W-:-:S02]  /*1cb0*/  UIADD3 UR25, UPT, UPT, UR42, -0x1, URZ ;  /* 0xffffffff2a197890 */ /* 0x000fc4000fffe0ff */
[----:B------:R-:W-:Y:S01]  /*1cc0*/  UIADD3 UR45, UPT, UPT, UR43, -UR42, URZ ;  /* 0x8000002a2b2d7290 */ /* 0x000fe2000fffe0ff */
[----:B------:R-:W-:Y:S02]  /*1cd0*/  UMOV UR5, URZ ;  /* 0x000000ff00057c82 */ /* 0x000fe40008000000 */
[----:B------:R-:W-:-:S04]  /*1ce0*/  @UP2 UIADD3 UR25, UPT, UPT, UR42, URZ, URZ ;  /* 0x000000ff2a192290 */ /* 0x000fc8000fffe0ff */
[----:B-1-34-:R-:W-:-:S12]  /*1cf0*/  UIADD3 UR25, UPT, UPT, UR25, 0x1, URZ ;  /* 0x0000000119197890 */ /* 0x01afd8000fffe0ff */
.L_x_43:
[----:B------:R-:W-:Y:S01]  /*1d00*/  UISETP.NE.AND UP0, UPT, UR54, URZ, UPT ;  /* 0x000000ff3600728c */ /* 0x000fe2000bf05270 */
[----:B------:R-:W1:Y:S08]  /*1d10*/  S2UR UR54, SR_CgaCtaId ;  /* 0x00000000003679c3 */ /* 0x000e700000008800 */
[----:B------:R-:W-:Y:S05]  /*1d20*/  BRA.U UP0, `(.L_x_24) ;  /* 0x0000000100347547 */ /* 0x000fea000b800000 */
[----:B------:R-:W2:Y:S01]  /*1d30*/  S2R R0, SR_CgaCtaId ;  /* 0x0000000000007919 */ /* 0x000ea20000008800 */
[----:B------:R-:W-:-:S04]  /*1d40*/  MOV R2, 0x400 ;  /* 0x0000040000027802 */ /* 0x000fc80000000f00 */
[----:B--2---:R-:W-:Y:S02]  /*1d50*/  LEA R0, R0, R2, 0x18 ;  /* 0x0000000200007211 */ /* 0x004fe400078ec0ff */
[----:B------:R-:W-:-:S03]  /*1d60*/  SHF.L.U32 R2, R8, 0x1f, RZ ;  /* 0x0000001f08027819 */ /* 0x000fc600000006ff */
[----:B------:R-:W-:-:S04]  /*1d70*/  IMAD R0, R9, 0x8, R0 ;  /* 0x0000000809007824 */ /* 0x000fc800078e0200 */
[----:B------:R-:W2:Y:S02]  /*1d80*/  SYNCS.PHASECHK.TRANS64.TRYWAIT P0, [R0+URZ+0x250], R2 ;  /* 0x00025002000075a7 */ /* 0x000ea400080011ff */
[----:B--2---:R-:W-:Y:S05]  /*1d90*/  @!P0 BRA `(.L_x_25) ;  /* 0x00000068001c8947 */ /* 0x004fea0003800000 */
.L_x_145:
[----:B------:R-:W-:Y:S01]  /*1da0*/  VIADD R9, R9, 0x1 ;  /* 0x0000000109097836 */ /* 0x000fe20000000000 */
[----:B------:R2:W-:Y:S04]  /*1db0*/  SYNCS.ARRIVE.TRANS64.A1T0 RZ, [R0+URZ+0x240], RZ ;  /* 0x000240ff00ff79a7 */ /* 0x0005e800081000ff */
[----:B------:R-:W-:-:S04]  /*1dc0*/  ISETP.NE.AND P0, PT, R9, 0x2, PT ;  /* 0x000000020900780c */ /* 0x000fc80003f05270 */
[----:B------:R-:W-:Y:S02]  /*1dd0*/  SEL R9, R9, RZ, P0 ;  /* 0x000000ff09097207 */ /* 0x000fe40000000000 */
[----:B--2---:R-:W-:-:S04]  /*1de0*/  SEL R0, RZ, 0x1, P0 ;  /* 0x00000001ff007807 */ /* 0x004fc80000000000 */
[----:B------:R-:W-:-:S07]  /*1df0*/  LOP3.LUT R8, R8, R0, RZ, 0x3c, !PT ;  /* 0x0000000008087212 */ /* 0x000fce00078e3cff */
.L_x_24:
[----:B------:R-:W-:Y:S01]  /*1e00*/  UMOV UR6, 0x400 ;  /* 0x0000040000067882 */ /* 0x000fe20000000000 */
[----:B------:R-:W-:Y:S01]  /*1e10*/  SHF.L.U32 R0, R12, 0x1f, RZ ;  /* 0x0000001f0c007819 */ /* 0x000fe200000006ff */
[----:B-1----:R-:W-:Y:S02]  /*1e20*/  ULEA UR6, UR54, UR6, 0x18 ;  /* 0x0000000636067291 */ /* 0x002fe4000f8ec0ff */
[----:B------:R-:W-:Y:S02]  /*1e30*/  UISETP.GE.U32.AND UP0, UPT, UR47, 0x3f, UPT ;  /* 0x0000003f2f00788c */ /* 0x000fe4000bf06070 */
[----:B------:R-:W-:Y:S02]  /*1e40*/  ULEA UR4, UR5, UR6, 0x3 ;  /* 0x0000000605047291 */ /* 0x000fe4000f8e18ff */
[----:B------:R-:W-:Y:S02]  /*1e50*/  ULEA UR11, UR32, UR46, 0x2 ;  /* 0x0000002e200b7291 */ /* 0x000fe4000f8e10ff */
[----:B------:R-:W-:-:S02]  /*1e60*/  ULEA UR35, UR29, UR44, 0x6 ;  /* 0x0000002c1d237291 */ /* 0x000fc4000f8e30ff */
[----:B------:R-:W-:Y:S01]  /*1e70*/  USHF.L.U32 UR11, UR11, 0x4, URZ ;  /* 0x000000040b0b7899 */ /* 0x000fe200080006ff */
[----:B------:R-:W-:Y:S02]  /*1e80*/  UMOV UR13, URZ ;  /* 0x000000ff000d7c82 */ /* 0x000fe40008000000 */
[----:B------:R1:W2:Y:S01]  /*1e90*/  SYNCS.PHASECHK.TRANS64.TRYWAIT P0, [UR4+0xd0], R0 ;  /* 0x0000d000ff0075a7 */ /* 0x0002a20008001104 */
[----:B------:R-:W-:Y:S08]  /*1ea0*/  BRA.U !UP0, `(.L_x_26) ;  /* 0x0000000108cc7547 */ /* 0x000ff0000b800000 */
[----:B------:R-:W-:Y:S01]  /*1eb0*/  UMOV UR7, URZ ;  /* 0x000000ff00077c82 */ /* 0x000fe20008000000 */
[----:B------:R-:W-:-:S05]  /*1ec0*/  UMOV UR4, UR5 ;  /* 0x0000000500047c82 */ /* 0x000fca0008000000 */
.L_x_32:
[----:B------:R-:W-:Y:S01]  /*1ed0*/  ULEA UR33, UR4, UR6, 0x3 ;  /* 0x0000000604217291 */ /* 0x000fe2000f8e18ff */
[----:B------:R-:W-:Y:S01]  /*1ee0*/  @!P3 MOV R2, 0x2000 ;  /* 0x000020000002b802 */ /* 0x000fe20000000f00 */
[----:B--2-4-:R-:W-:Y:S10]  /*1ef0*/  @P0 BRA `(.L_x_27) ;  /* 0x00000000000c0947 */ /* 0x014ff40003800000 */
[----:B------:R-:W-:-:S04]  /*1f00*/  SHF.L.U32 R3, R12, 0x1f, RZ ;  /* 0x0000001f0c037819 */ /* 0x000fc800000006ff */
[----:B------:R-:W2:Y:S02]  /*1f10*/  SYNCS.PHASECHK.TRANS64.TRYWAIT P0, [UR33+0xd0], R3 ;  /* 0x0000d003ff0075a7 */ /* 0x000ea40008001121 */
[----:B--2---:R-:W-:Y:S05]  /*1f20*/  @!P0 BRA `(.L_x_28) ;  /* 0x0000006400cc8947 */ /* 0x004fea0003800000 */
.L_x_27:
[----:B------:R2:W-:Y:S01]  /*1f30*/  @!P3 SYNCS.ARRIVE.TRANS64 RZ, [UR33], R2 ;  /* 0x00000002ffffb9a7 */ /* 0x0005e20008000021 */
[----:B------:R-:W-:-:S04]  /*1f40*/  ULOP3.LUT UR5, UR26, 0x2, URZ, 0xfc, !UPT ;  /* 0x000000021a057892 */ /* 0x000fc8000f8efcff */
[----:B------:R-:W-:-:S09]  /*1f50*/  UISETP.NE.AND UP0, UPT, UR5, 0x2, UPT ;  /* 0x000000020500788c */ /* 0x000fd2000bf05270 */
[----:B------:R-:W-:Y:S05]  /*1f60*/  BRA.U UP0, `(.L_x_29) ;  /* 0x0000000100047547 */ /* 0x000fea000b800000 */
[----:B------:R-:W-:Y:S05]  /*1f70*/  BPT.TRAP 0x1 ;  /* 0x000000040000795c */ /* 0x000fea0000300000 */
.L_x_29:
[----:B------:R-:W-:Y:S04]  /*1f80*/  BSSY.RECONVERGENT B0, `(.L_x_30) ;  /* 0x0000003000007945 */ /* 0x000fe80003800200 */
[----:B------:R-:W-:Y:S05]  /*1f90*/  @P2 BRA `(.L_x_31) ;  /* 0x0000000000042947 */ /* 0x000fea0003800000 */
[----:B------:R-:W-:Y:S05]  /*1fa0*/  BPT.TRAP 0x1 ;  /* 0x000000040000795c */ /* 0x000fea0000300000 */
.L_x_31:
[----:B------:R-:W-:Y:S05]  /*1fb0*/  BSYNC.RECONVERGENT B0 ;  /* 0x0000000000007941 */ /* 0x000fea0003800200 */
.L_x_30:
[----:B------:R-:W-:Y:S02]  /*1fc0*/  UIADD3 UR5, UPT, UPT, UR4, 0x1, URZ ;  /* 0x0000000104057890 */ /* 0x000fe4000fffe0ff */
[----:B------:R-:W-:Y:S02]  /*1fd0*/  USHF.L.U32 UR4, UR4, 0xb, URZ ;  /* 0x0000000b04047899 */ /* 0x000fe400080006ff */
[----:B------:R-:W-:Y:S02]  /*1fe0*/  UISETP.NE.AND UP0, UPT, UR5, 0x1a, UPT ;  /* 0x0000001a0500788c */ /* 0x000fe4000bf05270 */
[----:B------:R-:W-:Y:S02]  /*1ff0*/  ULOP3.LUT UR32, UR28, UR4, URZ, 0xfc, !UPT ;  /* 0x000000041c207292 */ /* 0x000fe4000f8efcff */
[----:B------:R-:W-:Y:S02]  /*2000*/  USEL UR9, URZ, 0x1, UP0 ;  /* 0x00000001ff097887 */ /* 0x000fe40008000000 */
[----:B------:R-:W-:-:S02]  /*2010*/  USEL UR5, UR5, URZ, UP0 ;  /* 0x000000ff05057287 */ /* 0x000fc40008000000 */
[----:B------:R-:W-:Y:S02]  /*2020*/  UIADD3 UR14, UP0, UPT, UR30, 0x180, URZ ;  /* 0x000001801e0e7890 */ /* 0x000fe4000ff1e0ff */
[----:B------:R-:W-:Y:S01]  /*2030*/  ULEA UR8, UR5, UR6, 0x3 ;  /* 0x0000000605087291 */ /* 0x000fe2000f8e18ff */
[----:B------:R-:W-:Y:S01]  /*2040*/  LOP3.LUT R12, R12, UR9, RZ, 0x3c, !PT ;  /* 0x000000090c0c7c12 */ /* 0x000fe2000f8e3cff */
[----:B------:R-:W-:Y:S02]  /*2050*/  ULOP3.LUT UR4, UR27, UR4, URZ, 0xfc, !UPT ;  /* 0x000000041b047292 */ /* 0x000fe4000f8efcff */
[----:B------:R-:W-:Y:S01]  /*2060*/  USHF.L.U32 UR34, UR7, 0x5, URZ ;  /* 0x0000000507227899 */ /* 0x000fe200080006ff */
[----:B-1----:R-:W-:Y:S01]  /*2070*/  SHF.L.U32 R0, R12, 0x1f, RZ ;  /* 0x0000001f0c007819 */ /* 0x002fe200000006ff */
[----:B------:R-:W-:Y:S02]  /*2080*/  UIADD3 UR7, UPT, UPT, UR7, 0x1, URZ ;  /* 0x0000000107077890 */ /* 0x000fe4000fffe0ff */
[----:B------:R-:W-:Y:S01]  /*2090*/  UIADD3 UR16, UP1, UPT, UR30, 0x80, URZ ;  /* 0x000000801e107890 */ /* 0x000fe2000ff3e0ff */
[----:B------:R3:W4:Y:S01]  /*20a0*/  SYNCS.PHASECHK.TRANS64.TRYWAIT P0, [UR8+0xd0], R0 ;  /* 0x0000d000ff0075a7 */ /* 0x0007220008001108 */
[----:B------:R-:W-:-:S02]  /*20b0*/  ULEA UR32, UR32, UR6, 0x1 ;  /* 0x0000000620207291 */ /* 0x000fc4000f8e08ff */
[----:B------:R-:W-:Y:S02]  /*20c0*/  ULEA UR4, UR4, UR6, 0x1 ;  /* 0x0000000604047291 */ /* 0x000fe4000f8e08ff */
[----:B------:R-:W-:Y:S02]  /*20d0*/  UIADD3.X UR15, UPT, UPT, URZ, UR31, URZ, UP0, !UPT ;  /* 0x0000001fff0f7290 */ /* 0x000fe400087fe4ff */
[----:B------:R-:W-:Y:S02]  /*20e0*/  UISETP.NE.AND UP0, UPT, UR7, UR25, UPT ;  /* 0x000000190700728c */ /* 0x000fe4000bf05270 */
[----:B------:R-:W-:Y:S02]  /*20f0*/  UIADD3.X UR17, UPT, UPT, URZ, UR31, URZ, UP1, !UPT ;  /* 0x0000001fff117290 */ /* 0x000fe40008ffe4ff */
[----:B------:R-:W-:Y:S02]  /*2100*/  UIADD3 UR32, UPT, UPT, UR32, 0x3600, URZ ;  /* 0x0000360020207890 */ /* 0x000fe4000fffe0ff */
[----:B------:R-:W-:-:S02]  /*2110*/  UIADD3 UR8, UPT, UPT, UR4, 0x1d600, URZ ;  /* 0x0001d60004087890 */ /* 0x000fc4000fffe0ff */
[----:B------:R-:W-:Y:S02]  /*2120*/  UPRMT UR13, URZ, 0x5410, UR24 ;  /* 0x00005410ff0d7896 */ /* 0x000fe40008000018 */
[----:B------:R-:W-:Y:S01]  /*2130*/  UPRMT UR4, URZ, 0x5410, UR21 ;  /* 0x00005410ff047896 */ /* 0x000fe20008000015 */
[----:B------:R-:W-:Y:S01]  /*2140*/  UMOV UR18, 0x0 ;  /* 0x0000000000127882 */ /* 0x000fe20000000000 */
[----:B------:R-:W-:Y:S01]  /*2150*/  UMOV UR19, 0x10000000 ;  /* 0x1000000000137882 */ /* 0x000fe20000000000 */
[----:B------:R-:W-:Y:S01]  /*2160*/  UMOV UR12, UR36 ;  /* 0x00000024000c7c82 */ /* 0x000fe20008000000 */
[----:B------:R-:W-:Y:S01]  /*2170*/  UMOV UR9, UR33 ;  /* 0x0000002100097c82 */ /* 0x000fe20008000000 */
[----:B------:R-:W-:Y:S02]  /*2180*/  UMOV UR10, UR34 ;  /* 0x00000022000a7c82 */ /* 0x000fe40008000000 */
[----:B------:R1:W-:Y:S02]  /*2190*/  UTMALDG.3D.MULTICAST [UR32], [UR16], UR13, desc[UR18] ;  /* 0x00001220100073b4 */ /* 0x0003e4000801180d */
[----:B------:R2:W-:Y:S01]  /*21a0*/  UTMALDG.3D.MULTICAST [UR8], [UR14], UR4, desc[UR18] ;  /* 0x000012080e0073b4 */ /* 0x0005e20008011804 */
[----:B-1----:R-:W-:Y:S01]  /*21b0*/  UMOV UR13, UR25 ;  /* 0x00000019000d7c82 */ /* 0x002fe20008000000 */
[----:B--2---:R-:W-:Y:S01]  /*21c0*/  UMOV UR4, UR5 ;  /* 0x0000000500047c82 */ /* 0x004fe20008000000 */
[----:B---3--:R-:W-:Y:S05]  /*21d0*/  BRA.U UP0, `(.L_x_32) ;  /* 0xfffffffd003c7547 */ /* 0x008fea000b83ffff */
.L_x_26:
[----:B------:R-:W-:Y:S01]  /*21e0*/  ULEA UR4, UR5, UR6, 0x3 ;  /* 0x0000000605047291 */ /* 0x000fe2000f8e18ff */
[----:B-1----:R-:W-:Y:S01]  /*21f0*/  SHF.L.U32 R0, R12, 0x1f, RZ ;  /* 0x0000001f0c007819 */ /* 0x002fe200000006ff */
[----:B------:R-:W-:Y:S01]  /*2200*/  @!P1 SYNCS.ARRIVE.TRANS64.A1T0 RZ, [UR6+0x1d8], RZ ;  /* 0x0001d8ffffff99a7 */ /* 0x000fe20008100006 */
[----:B------:R-:W-:-:S06]  /*2210*/  UISETP.GT.AND UP0, UPT, UR43, UR42, UPT ;  /* 0x0000002a2b00728c */ /* 0x000fcc000bf04270 */
[----:B--2-4-:R1:W2:Y:S03]  /*2220*/  SYNCS.PHASECHK.TRANS64.TRYWAIT P0, [UR4+0xd0], R0 ;  /* 0x0000d000ff0075a7 */ /* 0x0142a60008001104 */
[----:B------:R-:W-:Y:S05]  /*2230*/  BRA.U !UP0, `(.L_x_33) ;  /* 0x0000000108d07547 */ /* 0x000fea000b800000 */
[----:B------:R-:W-:Y:S01]  /*2240*/  UIADD3 UR29, UPT, UPT, UR45, UR13, URZ ;  /* 0x0000000d2d1d7290 */ /* 0x000fe2000fffe0ff */
[----:B------:R-:W-:-:S11]  /*2250*/  UMOV UR4, UR5 ;  /* 0x0000000500047c82 */ /* 0x000fd60008000000 */
.L_x_39:
[----:B------:R-:W-:Y:S01]  /*2260*/  ULEA UR17, UR4, UR6, 0x3 ;  /* 0x0000000604117291 */ /* 0x000fe2000f8e18ff */
[----:B--2---:R-:W-:Y:S01]  /*2270*/  @!P3 MOV R2, 0x2000 ;  /* 0x000020000002b802 */ /* 0x004fe20000000f00 */
[----:B--2-4-:R-:W-:Y:S10]  /*2280*/  @P0 BRA `(.L_x_34) ;  /* 0x00000000000c0947 */ /* 0x014ff40003800000 */
[----:B------:R-:W-:-:S04]  /*2290*/  SHF.L.U32 R3, R12, 0x1f, RZ ;  /* 0x0000001f0c037819 */ /* 0x000fc800000006ff */
[----:B------:R-:W2:Y:S02]  /*22a0*/  SYNCS.PHASECHK.TRANS64.TRYWAIT P0, [UR17+0xd0], R3 ;  /* 0x0000d003ff0075a7 */ /* 0x000ea40008001111 */
[----:B--2---:R-:W-:Y:S05]  /*22b0*/  @!P0 BRA `(.L_x_35) ;  /* 0x0000006400008947 */ /* 0x004fea0003800000 */
.L_x_34:
[----:B------:R2:W-:Y:S01]  /*22c0*/  @!P3 SYNCS.ARRIVE.TRANS64 RZ, [UR17], R2 ;  /* 0x00000002ffffb9a7 */ /* 0x0005e20008000011 */
[----:B------:R-:W-:-:S04]  /*22d0*/  ULOP3.LUT UR5, UR26, 0x2, URZ, 0xfc, !UPT ;  /* 0x000000021a057892 */ /* 0x000fc8000f8efcff */
[----:B------:R-:W-:-:S09]  /*22e0*/  UISETP.NE.AND UP0, UPT, UR5, 0x2, UPT ;  /* 0x000000020500788c */ /* 0x000fd2000bf05270 */
[----:B------:R-:W-:Y:S05]  /*22f0*/  BRA.U UP0, `(.L_x_36) ;  /* 0x0000000100047547 */ /* 0x000fea000b800000 */
[----:B------:R-:W-:Y:S05]  /*2300*/  BPT.TRAP 0x1 ;  /* 0x000000040000795c */ /* 0x000fea0000300000 */
.L_x_36:
[----:B------:R-:W-:Y:S04]  /*2310*/  BSSY.RECONVERGENT B0, `(.L_x_37) ;  /* 0x0000003000007945 */ /* 0x000fe80003800200 */
[----:B------:R-:W-:Y:S05]  /*2320*/  @P2 BRA `(.L_x_38) ;  /* 0x0000000000042947 */ /* 0x000fea0003800000 */
[----:B------:R-:W-:Y:S05]  /*2330*/  BPT.TRAP 0x1 ;  /* 0x000000040000795c */ /* 0x000fea0000300000 */
.L_x_38:
[----:B------:R-:W-:Y:S05]  /*2340*/  BSYNC.RECONVERGENT B0 ;  /* 0x0000000000007941 */ /* 0x000fea0003800200 */
.L_x_37:
[----:B------:R-:W-:Y:S02]  /*2350*/  UIADD3 UR5, UPT, UPT, UR4, 0x1, URZ ;  /* 0x0000000104057890 */ /* 0x000fe4000fffe0ff */
[----:B------:R-:W-:Y:S02]  /*2360*/  USHF.L.U32 UR4, UR4, 0xb, URZ ;  /* 0x0000000b04047899 */ /* 0x000fe400080006ff */
[----:B------:R-:W-:Y:S02]  /*2370*/  UISETP.NE.AND UP0, UPT, UR5, 0x1a, UPT ;  /* 0x0000001a0500788c */ /* 0x000fe4000bf05270 */
[----:B------:R-:W-:Y:S02]  /*2380*/  USHF.L.U32 UR18, UR13, 0x5, URZ ;  /* 0x000000050d127899 */ /* 0x000fe400080006ff */
[----:B------:R-:W-:Y:S02]  /*2390*/  USEL UR8, URZ, 0x1, UP0 ;  /* 0x00000001ff087887 */ /* 0x000fe40008000000 */
[----:B------:R-:W-:-:S02]  /*23a0*/  USEL UR5, UR5, URZ, UP0 ;  /* 0x000000ff05057287 */ /* 0x000fc40008000000 */
[----:B------:R-:W-:Y:S02]  /*23b0*/  UIADD3 UR22, UP0, UPT, UR30, 0x180, URZ ;  /* 0x000001801e167890 */ /* 0x000fe4000ff1e0ff */
[----:B------:R-:W-:Y:S01]  /*23c0*/  ULEA UR7, UR5, UR6, 0x3 ;  /* 0x0000000605077291 */ /* 0x000fe2000f8e18ff */
[----:B------:R-:W-:Y:S01]  /*23d0*/  LOP3.LUT R12, R12, UR8, RZ, 0x3c, !PT ;  /* 0x000000080c0c7c12 */ /* 0x000fe2000f8e3cff */
[----:B------:R-:W-:Y:S02]  /*23e0*/  ULOP3.LUT UR8, UR27, UR4, URZ, 0xfc, !UPT ;  /* 0x000000041b087292 */ /* 0x000fe4000f8efcff */
[----:B------:R-:W-:Y:S01]  /*23f0*/  UIADD3 UR13, UPT, UPT, UR13, 0x1, URZ ;  /* 0x000000010d0d7890 */ /* 0x000fe2000fffe0ff */
[----:B-1----:R-:W-:Y:S01]  /*2400*/  SHF.L.U32 R0, R12, 0x1f, RZ ;  /* 0x0000001f0c007819 */ /* 0x002fe200000006ff */
[----:B------:R-:W-:Y:S02]  /*2410*/  UIADD3 UR14, UP1, UPT, UR30, 0x80, URZ ;  /* 0x000000801e0e7890 */ /* 0x000fe4000ff3e0ff */
[----:B------:R-:W-:Y:S01]  /*2420*/  UIADD3.X UR23, UPT, UPT, URZ, UR31, URZ, UP0, !UPT ;  /* 0x0000001fff177290 */ /* 0x000fe200087fe4ff */
[----:B------:R3:W4:Y:S01]  /*2430*/  SYNCS.PHASECHK.TRANS64.TRYWAIT P0, [UR7+0xd0], R0 ;  /* 0x0000d000ff0075a7 */ /* 0x0007220008001107 */
[----:B------:R-:W-:-:S02]  /*2440*/  ULOP3.LUT UR7, UR28, UR4, URZ, 0xfc, !UPT ;  /* 0x000000041c077292 */ /* 0x000fc4000f8efcff */
[----:B------:R-:W-:Y:S02]  /*2450*/  ULEA UR8, UR8, UR6, 0x1 ;  /* 0x0000000608087291 */ /* 0x000fe4000f8e08ff */
[----:B------:R-:W-:Y:S02]  /*2460*/  ULEA UR7, UR7, UR6, 0x1 ;  /* 0x0000000607077291 */ /* 0x000fe4000f8e08ff */
[----:B------:R-:W-:Y:S02]  /*2470*/  UISETP.NE.AND UP0, UPT, UR13, UR29, UPT ;  /* 0x0000001d0d00728c */ /* 0x000fe4000bf05270 */
[----:B------:R-:W-:Y:S02]  /*2480*/  UIADD3 UR16, UPT, UPT, UR7, 0x3600, URZ ;  /* 0x0000360007107890 */ /* 0x000fe4000fffe0ff */
[----:B------:R-:W-:Y:S02]  /*2490*/  UIADD3.X UR15, UPT, UPT, URZ, UR31, URZ, UP1, !UPT ;  /* 0x0000001fff0f7290 */ /* 0x000fe40008ffe4ff */
[----:B------:R-:W-:-:S02]  /*24a0*/  UPRMT UR7, URZ, 0x5410, UR24 ;  /* 0x00005410ff077896 */ /* 0x000fc40008000018 */
[----:B------:R-:W-:Y:S02]  /*24b0*/  UIADD3 UR8, UPT, UPT, UR8, 0x1d600, URZ ;  /* 0x0001d60008087890 */ /* 0x000fe4000fffe0ff */
[----:B------:R-:W-:Y:S01]  /*24c0*/  UPRMT UR4, URZ, 0x5410, UR21 ;  /* 0x00005410ff047896 */ /* 0x000fe20008000015 */
[----:B------:R-:W-:Y:S01]  /*24d0*/  UMOV UR32, 0x0 ;  /* 0x0000000000207882 */ /* 0x000fe20000000000 */
[----:B------:R-:W-:Y:S01]  /*24e0*/  UMOV UR33, 0x10000000 ;  /* 0x1000000000217882 */ /* 0x000fe20000000000 */
[----:B------:R-:W-:Y:S01]  /*24f0*/  UMOV UR19, UR35 ;  /* 0x0000002300137c82 */ /* 0x000fe20008000000 */
[----:B------:R-:W-:Y:S01]  /*2500*/  UMOV UR20, UR36 ;  /* 0x0000002400147c82 */ /* 0x000fe20008000000 */
[----:B------:R-:W-:Y:S01]  /*2510*/  UMOV UR12, UR36 ;  /* 0x00000024000c7c82 */ /* 0x000fe20008000000 */
[----:B------:R-:W-:Y:S01]  /*2520*/  UMOV UR9, UR17 ;  /* 0x0000001100097c82 */ /* 0x000fe20008000000 */
[----:B------:R-:W-:Y:S01]  /*2530*/  UMOV UR10, UR18 ;  /* 0x00000012000a7c82 */ /* 0x000fe20008000000 */
[----:B------:R-:W-:Y:S01]  /*2540*/  UTMALDG.3D.MULTICAST [UR16], [UR14], UR7, desc[UR32] ;  /* 0x000020100e0073b4 */ /* 0x000fe20008011807 */
[----:B------:R1:W-:Y:S02]  /*2550*/  UTMALDG.3D.MULTICAST [UR8], [UR22], UR4, desc[UR32] ;  /* 0x00002008160073b4 */ /* 0x0003e40008011804 */
[----:B-1----:R-:W-:Y:S01]  /*2560*/  UMOV UR4, UR5 ;  /* 0x0000000500047c82 */ /* 0x002fe20008000000 */
[----:B---3--:R-:W-:Y:S05]  /*2570*/  BRA.U UP0, `(.L_x_39) ;  /* 0xfffffffd00387547 */ /* 0x008fea000b83ffff */
.L_x_33:
[C---:B------:R-:W-:Y:S01]  /*2580*/  LEA R3, R11.reuse, UR6, 0x3 ;  /* 0x000000060b037c11 */ /* 0x040fe2000f8e18ff */
[----:B------:R-:W-:Y:S01]  /*2590*/  NOP ;  /* 0x0000000000007918 */ /* 0x000fe20000000000 */
[----:B-1----:R-:W-:Y:S02]  /*25a0*/  SHF.L.U32 R0, R10, 0x1f, RZ ;  /* 0x0000001f0a007819 */ /* 0x002fe400000006ff */
[----:B------:R-:W-:Y:S02]  /*25b0*/  LEA R4, R11, UR6, 0x4 ;  /* 0x000000060b047c11 */ /* 0x000fe4000f8e20ff */
[----:B--2-4-:R-:W1:Y:S02]  /*25c0*/  SYNCS.PHASECHK.TRANS64.TRYWAIT P0, [R3+URZ+0x1e0], R0 ;  /* 0x0001e000030075a7 */ /* 0x014e6400080011ff */
[----:B-1----:R-:W-:Y:S05]  /*25d0*/  @!P0 BRA `(.L_x_40) ;  /* 0x0000006000508947 */ /* 0x002fea0003800000 */
.L_x_148:
[----:B------:R-:W2:Y:S01]  /*25e0*/  LDS.128 R4, [R4+0x270] ;  /* 0x0002700004047984 */ /* 0x000ea20000000c00 */
[----:B------:R-:W-:Y:S01]  /*25f0*/  UISETP.GE.AND UP0, UPT, UR40, 0x1, UPT ;  /* 0x000000012800788c */ /* 0x000fe2000bf06270 */
[----:B------:R-:W-:Y:S01]  /*2600*/  @!PT LDS RZ, [RZ] ;  /* 0x00000000fffff984 */ /* 0x000fe20000000800 */
[----:B------:R-:W-:Y:S01]  /*2610*/  @!PT LDS RZ, [RZ] ;  /* 0x00000000fffff984 */ /* 0x000fe20000000800 */
[----:B------:R-:W-:Y:S01]  /*2620*/  @!PT LDS RZ, [RZ] ;  /* 0x00000000fffff984 */ /* 0x000fe20000000800 */
[----:B------:R-:W-:Y:S01]  /*2630*/  @!PT LDS RZ, [RZ] ;  /* 0x00000000fffff984 */ /* 0x000fe20000000800 */
[----:B------:R3:W-:Y:S06]  /*2640*/  MEMBAR.ALL.CTA ;  /* 0x0000000000007992 */ /* 0x0007ec0000008000 */
[----:B---3--:R-:W3:Y:S01]  /*2650*/  FENCE.VIEW.ASYNC.S ;  /* 0x00000000000073c6 */ /* 0x008ee20000000000 */
[----:B--2---:R-:W-:-:S13]  /*2660*/  LOP3.LUT P0, RZ, R6, 0x1, RZ, 0xc0, !PT ;  /* 0x0000000106ff7812 */ /* 0x004fda000780c0ff */
[----:B---3--:R-:W-:Y:S01]  /*2670*/  VOTEU.ANY UP1, P0 ;  /* 0x0000000000ff7886 */ /* 0x008fe20000020100 */
[----:B------:R-:W-:-:S13]  /*2680*/  PLOP3.LUT P0, PT, PT, PT, UP1, 0x80, 0x8 ;  /* 0x000000000008781c */ /* 0x000fda0003f0f018 */
[----:B-1----:R-:W-:Y:S02]  /*2690*/  @P0 LOP3.LUT R0, R5, 0xffff, RZ, 0xc0, !PT ;  /* 0x0000ffff05000812 */ /* 0x002fe400078ec0ff */
[----:B------:R-:W-:Y:S02]  /*26a0*/  @P0 MOV R2, R4 ;  /* 0x0000000400020202 */ /* 0x000fe40000000f00 */
[----:B------:R-:W-:Y:S01]  /*26b0*/  @P0 R2UR UR7, R0 ;  /* 0x00000000000702ca */ /* 0x000fe200000e0000 */
[----:B------:R-:W-:Y:S01]  /*26c0*/  VIADD R0, R3, 0x1f0 ;  /* 0x000001f003007836 */ /* 0x000fe20000000000 */
[----:B------:R-:W-:Y:S02]  /*26d0*/  @P0 SHF.R.U32.HI R4, RZ, 0x10, R5 ;  /* 0x00000010ff040819 */ /* 0x000fe40000011605 */
[----:B------:R-:W-:Y:S02]  /*26e0*/  @P0 R2UR UR8, R2 ;  /* 0x00000000020802ca */ /* 0x000fe400000e0000 */
[----:B------:R-:W-:-:S02]  /*26f0*/  PRMT R0, RZ, 0x654, R0 ;  /* 0x00000654ff007816 */ /* 0x000fc40000000000 */
[----:B------:R-:W-:Y:S02]  /*2700*/  @P0 R2UR UR4, R4 ;  /* 0x00000000040402ca */ /* 0x000fe400000e0000 */
[----:B------:R1:W-:Y:S03]  /*2710*/  SYNCS.ARRIVE.TRANS64.RED.A1T0 RZ, [R0+URZ], RZ ;  /* 0x000000ff00ff79a7 */ /* 0x0003e600081004ff */
[----:B------:R-:W-:-:S04]  /*2720*/  @UP1 UMOV UR37, UR7 ;  /* 0x0000000700251c82 */ /* 0x000fc80008000000 */
[----:B------:R-:W-:-:S04]  /*2730*/  @UP1 UMOV UR38, UR8 ;  /* 0x0000000800261c82 */ /* 0x000fc80008000000 */
[----:B------:R-:W-:Y:S01]  /*2740*/  @UP1 UMOV UR36, UR4 ;  /* 0x0000000400241c82 */ /* 0x000fe20008000000 */
[----:B------:R-:W-:Y:S05]  /*2750*/  BRA.U !UP0, `(.L_x_41) ;  /* 0x0000000108d47547 */ /* 0x000fea000b800000 */
[----:B------:R-:W2:Y:S01]  /*2760*/  LDCU.128 UR12, c[0x0][0xb10] ;  /* 0x00016200ff0c77ac */ /* 0x000ea20008000c00 */
[----:B------:R-:W3:Y:S01]  /*2770*/  LDCU UR29, c[0x0][0xb20] ;  /* 0x00016400ff1d77ac */ /* 0x000ee20008000800 */
[----:B------:R-:W4:Y:S01]  /*2780*/  LDCU UR20, c[0x0][0xb0c] ;  /* 0x00016180ff1477ac */ /* 0x000f220008000800 */
[----:B------:R-:W1:Y:S01]  /*2790*/  LDCU.64 UR10, c[0x0][0xb28] ;  /* 0x00016500ff0a77ac */ /* 0x000e620008000a00 */
[----:B------:R-:W-:Y:S02]  /*27a0*/  UISETP.NE.AND UP3, UPT, UR40, 0x1, UPT ;  /* 0x000000012800788c */ /* 0x000fe4000bf65270 */
[----:B--2---:R-:W-:Y:S02]  /*27b0*/  UIMAD.WIDE.U32 UR16, UR39, UR15, URZ ;  /* 0x0000000f271072a5 */ /* 0x004fe4000f8e00ff */
[----:B------:R-:W-:Y:S02]  /*27c0*/  UIMAD.WIDE.U32 UR8, UR41, UR12, URZ ;  /* 0x0000000c290872a5 */ /* 0x000fe4000f8e00ff */
[----:B------:R-:W-:-:S02]  /*27d0*/  UISETP.NE.AND UP0, UPT, UR14, 0x1, UPT ;  /* 0x000000010e00788c */ /* 0x000fc4000bf05270 */
[----:B------:R-:W-:Y:S01]  /*27e0*/  UIMAD.WIDE.U32 UR22, UR37, UR15, URZ ;  /* 0x0000000f251672a5 */ /* 0x000fe2000f8e00ff */
[----:B------:R-:W-:Y:S02]  /*27f0*/  UMOV UR16, UR17 ;  /* 0x0000001100107c82 */ /* 0x000fe40008000000 */
[----:B------:R-:W-:Y:S01]  /*2800*/  UMOV UR8, UR9 ;  /* 0x0000000900087c82 */ /* 0x000fe20008000000 */
[----:B---3--:R-:W-:Y:S02]  /*2810*/  USHF.R.U32.HI UR16, URZ, UR29, UR16 ;  /* 0x0000001dff107299 */ /* 0x008fe40008011610 */
[----:B----4-:R-:W-:Y:S02]  /*2820*/  UISETP.NE.AND UP2, UPT, UR20, 0x1, UPT ;  /* 0x000000011400788c */ /* 0x010fe4000bf45270 */
[----:B------:R-:W-:Y:S02]  /*2830*/  USHF.R.U32.HI UR8, URZ, UR13, UR8 ;  /* 0x0000000dff087299 */ /* 0x000fe40008011608 */
[----:B------:R-:W-:-:S02]  /*2840*/  USEL UR7, UR39, UR16, !UP0 ;  /* 0x0000001027077287 */ /* 0x000fc4000c000000 */
[----:B------:R-:W-:Y:S02]  /*2850*/  USEL UR8, UR41, UR8, !UP2 ;  /* 0x0000000829087287 */ /* 0x000fe4000d000000 */
[----:B-1----:R-:W-:Y:S01]  /*2860*/  UIMAD.WIDE.U32 UR16, UR7, UR10, URZ ;  /* 0x0000000a071072a5 */ /* 0x002fe2000f8e00ff */
[----:B------:R-:W-:Y:S01]  /*2870*/  UMOV UR4, UR23 ;  /* 0x0000001700047c82 */ /* 0x000fe20008000000 */
[----:B------:R-:W-:Y:S02]  /*2880*/  UIMAD.WIDE.U32 UR18, UR38, UR12, URZ ;  /* 0x0000000c261272a5 */ /* 0x000fe4000f8e00ff */
[----:B------:R-:W-:-:S03]  /*2890*/  UIMAD.WIDE.U32 UR22, UR8, UR10, URZ ;  /* 0x0000000a081672a5 */ /* 0x000fc6000f8e00ff */
[----:B------:R-:W-:Y:S01]  /*28a0*/  UMOV UR16, UR17 ;  /* 0x0000001100107c82 */ /* 0x000fe20008000000 */
[----:B------:R-:W-:Y:S02]  /*28b0*/  USHF.R.U32.HI UR4, URZ, UR29, UR4 ;  /* 0x0000001dff047299 */ /* 0x000fe40008011604 */
[----:B------:R-:W-:Y:S01]  /*28c0*/  @UP3 USHF.R.U32.HI UR7, URZ, UR11, UR16 ;  /* 0x0000000bff073299 */ /* 0x000fe20008011610 */
[----:B------:R-:W-:Y:S01]  /*28d0*/  UMOV UR18, UR19 ;  /* 0x0000001300127c82 */ /* 0x000fe20008000000 */
[----:B------:R-:W-:Y:S01]  /*28e0*/  UMOV UR22, UR23 ;  /* 0x0000001700167c82 */ /* 0x000fe20008000000 */
[----:B------:R-:W-:Y:S02]  /*28f0*/  USHF.R.U32.HI UR13, URZ, UR13, UR18 ;  /* 0x0000000dff0d7299 */ /* 0x000fe40008011612 */
[----:B------:R-:W-:Y:S02]  /*2900*/  USEL UR4, UR37, UR4, !UP0 ;  /* 0x0000000425047287 */ /* 0x000fe4000c000000 */
[----:B------:R-:W-:-:S02]  /*2910*/  @UP3 USHF.R.U32.HI UR8, URZ, UR11, UR22 ;  /* 0x0000000bff083299 */ /* 0x000fc40008011616 */
[----:B------:R-:W-:Y:S02]  /*2920*/  UIMAD UR9, UR40, UR7, URZ ;  /* 0x00000007280972a4 */ /* 0x000fe4000f8e02ff */
[----:B------:R-:W-:Y:S02]  /*2930*/  USEL UR7, UR38, UR13, !UP2 ;  /* 0x0000000d26077287 */ /* 0x000fe4000d000000 */
[----:B------:R-:W-:Y:S02]  /*2940*/  UIMAD UR12, UR40, UR8, URZ ;  /* 0x00000008280c72a4 */ /* 0x000fe4000f8e02ff */
[----:B------:R-:W-:Y:S02]  /*2950*/  UISETP.GE.AND UP0, UPT, UR4, UR9, UPT ;  /* 0x000000090400728c */ /* 0x000fe4000bf06270 */
[----:B------:R-:W-:Y:S02]  /*2960*/  UIMAD.WIDE.U32 UR16, UR4, UR10, URZ ;  /* 0x0000000a041072a5 */ /* 0x000fe4000f8e00ff */
[----:B------:R-:W-:-:S02]  /*2970*/  UISETP.GE.OR UP0, UPT, UR7, UR12, UP0 ;  /* 0x0000000c0700728c */ /* 0x000fc40008706670 */
        /* <DEDUP_REMOVED lines=19> */
.L_x_41:
[----:B------:R-:W2:Y:S02]  /*2ab0*/  LDCU UR4, c[0x0][0xb30] ;  /* 0x00016600ff0477ac */ /* 0x000ea40008000800 */
[----:B--2---:R-:W-:-:S09]  /*2ac0*/  UISETP.NE.AND UP0, UPT, UR4, 0x1, UPT ;  /* 0x000000010400788c */ /* 0x004fd2000bf05270 */
[----:B------:R-:W-:Y:S05]  /*2ad0*/  BRA.U UP0, `(.L_x_42) ;  /* 0x0000000100447547 */ /* 0x000fea000b800000 */
        /* <DEDUP_REMOVED lines=17> */
.L_x_42:
[----:B------:R-:W-:Y:S01]  /*2bf0*/  VIADD R11, R11, 0x1 ;  /* 0x000000010b0b7836 */ /* 0x000fe20000000000 */
[----:B------:R-:W-:Y:S02]  /*2c00*/  R2UR UR7, R48 ;  /* 0x00000000300772ca */ /* 0x000fe400000e0000 */
[----:B------:R-:W-:Y:S02]  /*2c10*/  R2UR UR4, R47 ;  /* 0x000000002f0472ca */ /* 0x000fe400000e0000 */
[C---:B------:R-:W-:Y:S02]  /*2c20*/  ISETP.NE.AND P0, PT, R11.reuse, 0x2, PT ;  /* 0x000000020b00780c */ /* 0x040fe40003f05270 */
[----:B------:R-:W-:Y:S02]  /*2c30*/  PLOP3.LUT P1, PT, PT, PT, PT, 0x80, 0x8 ;  /* 0x000000000008781c */ /* 0x000fe40003f2f070 */
[----:B-1----:R-:W-:Y:S02]  /*2c40*/  SEL R0, RZ, 0x1, P0 ;  /* 0x00000001ff007807 */ /* 0x002fe40000000000 */
[----:B------:R-:W-:-:S02]  /*2c50*/  SEL R11, R11, RZ, P0 ;  /* 0x000000ff0b0b7207 */ /* 0x000fc40000000000 */
[----:B------:R-:W-:Y:S01]  /*2c60*/  LOP3.LUT R10, R10, R0, RZ, 0x3c, !PT ;  /* 0x000000000a0a7212 */ /* 0x000fe200078e3cff */
[----:B------:R-:W-:Y:S02]  /*2c70*/  UIADD3 UR29, UPT, UPT, UR38, UR7, URZ ;  /* 0x00000007261d7290 */ /* 0x000fe4000fffe0ff */
[----:B------:R-:W-:Y:S01]  /*2c80*/  UIADD3 UR32, UPT, UPT, UR37, UR4, URZ ;  /* 0x0000000425207290 */ /* 0x000fe2000fffe0ff */
[----:B------:R-:W-:Y:S11]  /*2c90*/  BRA.U UP1, `(.L_x_43) ;  /* 0xfffffff101187547 */ /* 0x000ff6000b83ffff */
[----:B------:R-:W-:Y:S01]  /*2ca0*/  UIADD3 UR7, UPT, UPT, UR6, 0xd0, URZ ;  /* 0x000000d006077890 */ /* 0x000fe2000fffe0ff */
[----:B------:R-:W-:-:S03]  /*2cb0*/  SHF.L.U32 R2, R12, 0x1f, RZ ;  /* 0x0000001f0c027819 */ /* 0x000fc600000006ff */
[----:B------:R-:W-:-:S09]  /*2cc0*/  ULEA UR4, UR5, UR7, 0x3 ;  /* 0x0000000705047291 */ /* 0x000fd2000f8e18ff */
[----:B------:R-:W1:Y:S02]  /*2cd0*/  SYNCS.PHASECHK.TRANS64.TRYWAIT P0, [UR4], R2 ;  /* 0x00000002ff0075a7 */ /* 0x000e640008001104 */
[----:B-1----:R-:W-:Y:S05]  /*2ce0*/  @!P0 BRA `(.L_x_44) ;  /* 0x0000005800a08947 */ /* 0x002fea0003800000 */
.L_x_150:
[----:B------:R-:W-:-:S04]  /*2cf0*/  UIADD3 UR4, UPT, UPT, UR5, 0x1, URZ ;  /* 0x0000000105047890 */ /* 0x000fc8000fffe0ff */
[----:B------:R-:W-:-:S04]  /*2d00*/  UISETP.NE.AND UP0, UPT, UR4, 0x1a, UPT ;  /* 0x0000001a0400788c */ /* 0x000fc8000bf05270 */
[----:B------:R-:W-:Y:S02]  /*2d10*/  USEL UR6, URZ, 0x1, UP0 ;  /* 0x00000001ff067887 */ /* 0x000fe40008000000 */
[----:B------:R-:W-:-:S04]  /*2d20*/  USEL UR4, UR4, URZ, UP0 ;  /* 0x000000ff04047287 */ /* 0x000fc80008000000 */
[----:B------:R-:W-:Y:S01]  /*2d30*/  ULEA UR5, UR4, UR7, 0x3 ;  /* 0x0000000704057291 */ /* 0x000fe2000f8e18ff */
[----:B-1----:R-:W-:-:S04]  /*2d40*/  LOP3.LUT R2, R12, UR6, RZ, 0x3c, !PT ;  /* 0x000000060c027c12 */ /* 0x002fc8000f8e3cff */
[----:B------:R-:W-:-:S04]  /*2d50*/  SHF.L.U32 R3, R2, 0x1f, RZ ;  /* 0x0000001f02037819 */ /* 0x000fc800000006ff */
[----:B------:R-:W1:Y:S02]  /*2d60*/  SYNCS.PHASECHK.TRANS64.TRYWAIT P0, [UR5], R3 ;  /* 0x00000003ff0075a7 */ /* 0x000e640008001105 */
[----:B-1----:R-:W-:Y:S05]  /*2d70*/  @!P0 BRA `(.L_x_45) ;  /* 0x0000005800948947 */ /* 0x002fea0003800000 */
.L_x_152:
[----:B------:R-:W-:-:S04]  /*2d80*/  UIADD3 UR4, UPT, UPT, UR4, 0x1, URZ ;  /* 0x0000000104047890 */ /* 0x000fc8000fffe0ff */
[----:B------:R-:W-:-:S04]  /*2d90*/  UISETP.NE.AND UP0, UPT, UR4, 0x1a, UPT ;  /* 0x0000001a0400788c */ /* 0x000fc8000bf05270 */
[----:B------:R-:W-:Y:S02]  /*2da0*/  USEL UR6, URZ, 0x1, UP0 ;  /* 0x00000001ff067887 */ /* 0x000fe40008000000 */
[----:B------:R-:W-:-:S04]  /*2db0*/  USEL UR4, UR4, URZ, UP0 ;  /* 0x000000ff04047287 */ /* 0x000fc80008000000 */
[----:B------:R-:W-:Y:S01]  /*2dc0*/  ULEA UR5, UR4, UR7, 0x3 ;  /* 0x0000000704057291 */ /* 0x000fe2000f8e18ff */
[----:B------:R-:W-:-:S04]  /*2dd0*/  LOP3.LUT R2, R2, UR6, RZ, 0x3c, !PT ;  /* 0x0000000602027c12 */ /* 0x000fc8000f8e3cff */
[----:B-1----:R-:W-:-:S04]  /*2de0*/  SHF.L.U32 R3, R2, 0x1f, RZ ;  /* 0x0000001f02037819 */ /* 0x002fc800000006ff */
[----:B------:R-:W1:Y:S02]  /*2df0*/  SYNCS.PHASECHK.TRANS64.TRYWAIT P0, [UR5], R3 ;  /* 0x00000003ff0075a7 */ /* 0x000e640008001105 */
[----:B-1----:R-:W-:Y:S05]  /*2e00*/  @!P0 BRA `(.L_x_46) ;  /* 0x0000005800888947 */ /* 0x002fea0003800000 */
.L_x_154:
        /* <DEDUP_REMOVED lines=9> */
.L_x_156:
        /* <DEDUP_REMOVED lines=9> */
.L_x_158:
        /* <DEDUP_REMOVED lines=9> */
.L_x_160:
        /* <DEDUP_REMOVED lines=9> */
.L_x_162:
        /* <DEDUP_REMOVED lines=9> */
.L_x_164:
        /* <DEDUP_REMOVED lines=9> */
.L_x_166:
        /* <DEDUP_REMOVED lines=9> */
.L_x_168:
        /* <DEDUP_REMOVED lines=9> */
.L_x_170:
        /* <DEDUP_REMOVED lines=9> */
.L_x_172:
        /* <DEDUP_REMOVED lines=9> */
.L_x_174:
        /* <DEDUP_REMOVED lines=9> */
.L_x_176:
        /* <DEDUP_REMOVED lines=9> */
.L_x_178:
        /* <DEDUP_REMOVED lines=9> */
.L_x_180:
        /* <DEDUP_REMOVED lines=9> */
.L_x_182:
        /* <DEDUP_REMOVED lines=9> */
.L_x_184:
        /* <DEDUP_REMOVED lines=9> */
.L_x_186:
        /* <DEDUP_REMOVED lines=9> */
.L_x_188:
        /* <DEDUP_REMOVED lines=9> */
.L_x_190:
        /* <DEDUP_REMOVED lines=9> */
.L_x_192:
        /* <DEDUP_REMOVED lines=9> */
.L_x_194:
        /* <DEDUP_REMOVED lines=9> */
.L_x_196:
        /* <DEDUP_REMOVED lines=9> */
.L_x_198:
[----:B------:R-:W-:-:S04]  /*3a70*/  UIADD3 UR4, UPT, UPT, UR4, 0x1, URZ ;  /* 0x0000000104047890 */ /* 0x000fc8000fffe0ff */
[----:B------:R-:W-:-:S04]  /*3a80*/  UISETP.NE.AND UP0, UPT, UR4, 0x1a, UPT ;  /* 0x0000001a0400788c */ /* 0x000fc8000bf05270 */
[----:B------:R-:W-:Y:S02]  /*3a90*/  USEL UR5, URZ, 0x1, UP0 ;  /* 0x00000001ff057887 */ /* 0x000fe40008000000 */
[----:B------:R-:W-:-:S04]  /*3aa0*/  USEL UR4, UR4, URZ, UP0 ;  /* 0x000000ff04047287 */ /* 0x000fc80008000000 */
[----:B------:R-:W-:Y:S01]  /*3ab0*/  ULEA UR4, UR4, UR7, 0x3 ;  /* 0x0000000704047291 */ /* 0x000fe2000f8e18ff */
[----:B------:R-:W-:-:S04]  /*3ac0*/  LOP3.LUT R2, R2, UR5, RZ, 0x3c, !PT ;  /* 0x0000000502027c12 */ /* 0x000fc8000f8e3cff */
[----:B------:R-:W-:Y:S01]  /*3ad0*/  SHF.L.U32 R2, R2, 0x1f, RZ ;  /* 0x0000001f02027819 */ /* 0x000fe200000006ff */
[----:B-1----:R-:W-:-:S07]  /*3ae0*/  IMAD.U32 R0, RZ, RZ, UR4 ;  /* 0x00000004ff007e24 */ /* 0x002fce000f8e00ff */
.L_x_69:
[----:B-1----:R1:W2:Y:S02]  /*3af0*/  SYNCS.PHASECHK.TRANS64.TRYWAIT P0, [R0+URZ], R2 ;  /* 0x00000002000075a7 */ /* 0x0022a400080011ff */
[----:B--2---:R-:W-:Y:S05]  /*3b00*/  @!P0 NANOSLEEP.SYNCS 0x989680 ;  /* 0x009896800000895d */ /* 0x004fea0003900000 */
[----:B------:R-:W2:Y:S02]  /*3b10*/  @!P0 SYNCS.PHASECHK.TRANS64 P0, [R0+URZ], R2 ;  /* 0x00000002000085a7 */ /* 0x000ea400080010ff */
[----:B--2---:R-:W-:Y:S05]  /*3b20*/  @P0 EXIT ;  /* 0x000000000000094d */ /* 0x004fea0003800000 */
[----:B------:R-:W-:Y:S05]  /*3b30*/  BRA `(.L_x_69) ;  /* 0xfffffffc00ec7947 */ /* 0x000fea000383ffff */
.L_x_23:
[----:B------:R-:W-:-:S04]  /*3b40*/  UISETP.NE.AND UP0, UPT, UR54, URZ, UPT ;  /* 0x000000ff3600728c */ /* 0x000fc8000bf05270 */
[----:B------:R-:W-:-:S09]  /*3b50*/  UISETP.NE.OR UP0, UPT, UR22, 0x1, UP0 ;  /* 0x000000011600788c */ /* 0x000fd20008705670 */
[----:B------:R-:W-:Y:S05]  /*3b60*/  BRA.U UP0, `(.L_x_70) ;  /* 0x0000000500487547 */ /* 0x000fea000b800000 */
[----:B------:R-:W-:Y:S01]  /*3b70*/  ISETP.GE.U32.AND P2, PT, R0, 0x8, PT ;  /* 0x000000080000780c */ /* 0x000fe20003f46070 */
[----:B------:R-:W-:Y:S01]  /*3b80*/  IMAD.MOV.U32 R12, RZ, RZ, 0x1 ;  /* 0x00000001ff0c7424 */ /* 0x000fe200078e00ff */
[----:B------:R-:W-:Y:S02]  /*3b90*/  CS2R R10, SRZ ;  /* 0x00000000000a7805 */ /* 0x000fe4000001ff00 */
[----:B------:R-:W-:Y:S01]  /*3ba0*/  CS2R R8, SRZ ;  /* 0x0000000000087805 */ /* 0x000fe2000001ff00 */
[----:B------:R-:W-:Y:S01]  /*3bb0*/  UMOV UR6, 0x400 ;  /* 0x0000040000067882 */ /* 0x000fe20000000000 */
[----:B------:R-:W-:Y:S01]  /*3bc0*/  UMOV UR5, URZ ;  /* 0x000000ff00057c82 */ /* 0x000fe20008000000 */
[----:B------:R-:W-:-:S12]  /*3bd0*/  ULEA UR6, UR54, UR6, 0x18 ;  /* 0x0000000636067291 */ /* 0x000fd8000f8ec0ff */
.L_x_74:
[----:B------:R-:W-:Y:S02]  /*3be0*/  LEA R2, R8, UR6, 0x3 ;  /* 0x0000000608027c11 */ /* 0x000fe4000f8e18ff */
[----:B------:R-:W-:-:S03]  /*3bf0*/  SHF.L.U32 R4, R9, 0x1f, RZ ;  /* 0x0000001f09047819 */ /* 0x000fc600000006ff */
[----:B------:R-:W-:Y:S01]  /*3c00*/  VIADD R5, R2, 0x250 ;  /* 0x0000025002057836 */ /* 0x000fe20000000000 */
[----:B------:R-:W2:Y:S02]  /*3c10*/  SYNCS.PHASECHK.TRANS64.TRYWAIT P0, [R2+URZ+0x240], R4 ;  /* 0x00024004020075a7 */ /* 0x000ea400080011ff */
[----:B--2---:R-:W-:Y:S05]  /*3c20*/  @!P0 BRA `(.L_x_71) ;  /* 0x0000005400288947 */ /* 0x004fea0003800000 */
.L_x_199:
[----:B------:R-:W-:Y:S01]  /*3c30*/  ULEA UR4, UR5, UR6, 0x3 ;  /* 0x0000000605047291 */ /* 0x000fe2000f8e18ff */
[----:B--2---:R-:W-:Y:S01]  /*3c40*/  PRMT R2, RZ, 0x654, R5 ;  /* 0x00000654ff027816 */ /* 0x004fe20000000005 */
[----:B------:R-:W-:Y:S01]  /*3c50*/  @!P2 IMAD.MOV.U32 R4, RZ, RZ, 0x10 ;  /* 0x00000010ff04a424 */ /* 0x000fe200078e00ff */
[----:B------:R-:W-:Y:S01]  /*3c60*/  SHF.L.U32 R5, R12, 0x1f, RZ ;  /* 0x0000001f0c057819 */ /* 0x000fe200000006ff */
[----:B------:R-:W-:Y:S01]  /*3c70*/  UIADD3 UR7, UPT, UPT, UR4, 0x1e0, URZ ;  /* 0x000001e004077890 */ /* 0x000fe2000fffe0ff */
[----:B------:R2:W-:Y:S05]  /*3c80*/  SYNCS.ARRIVE.TRANS64.RED.A1T0 RZ, [R2+URZ], RZ ;  /* 0x000000ff02ff79a7 */ /* 0x0005ea00081004ff */
[----:B------:R-:W-:Y:S01]  /*3c90*/  IMAD.U32 R6, RZ, RZ, UR7 ;  /* 0x00000007ff067e24 */ /* 0x000fe2000f8e00ff */
[----:B------:R-:W3:Y:S04]  /*3ca0*/  SYNCS.PHASECHK.TRANS64.TRYWAIT P0, [UR4+0x1f0], R5 ;  /* 0x0001f005ff0075a7 */ /* 0x000ee80008001104 */
[----:B------:R-:W-:Y:S01]  /*3cb0*/  PRMT R6, R0, 0x654, R6 ;  /* 0x0000065400067816 */ /* 0x000fe20000000006 */
[----:B--23--:R-:W-:Y:S06]  /*3cc0*/  @!P0 BRA `(.L_x_72) ;  /* 0x0000005400148947 */ /* 0x00cfec0003800000 */
.L_x_201:
[----:B------:R-:W-:Y:S01]  /*3cd0*/  ULEA UR8, UR5, UR6, 0x4 ;  /* 0x0000000605087291 */ /* 0x000fe2000f8e20ff */
[----:B------:R-:W-:Y:S01]  /*3ce0*/  SEL R3, R6, R3, !P2 ;  /* 0x0000000306037207 */ /* 0x000fe20005000000 */
[----:B------:R-:W-:Y:S01]  /*3cf0*/  UIADD3 UR9, UPT, UPT, UR4, 0x1e0, URZ ;  /* 0x000001e004097890 */ /* 0x000fe2000fffe0ff */
[----:B--2---:R-:W-:Y:S01]  /*3d00*/  LEA R2, R11, UR6, 0x3 ;  /* 0x000000060b027c11 */ /* 0x004fe2000f8e18ff */
[----:B------:R-:W-:Y:S01]  /*3d10*/  UIADD3 UR8, UPT, UPT, UR8, 0x270, URZ ;  /* 0x0000027008087890 */ /* 0x000fe2000fffe0ff */
[----:B------:R2:W-:Y:S01]  /*3d20*/  @!P2 SYNCS.ARRIVE.TRANS64.RED RZ, [R3+URZ], R4 ;  /* 0x0000000403ffa9a7 */ /* 0x0005e200080004ff */
[----:B------:R-:W-:Y:S01]  /*3d30*/  UIADD3 UR4, UPT, UPT, UR5, 0x1, URZ ;  /* 0x0000000105047890 */ /* 0x000fe2000fffe0ff */
[----:B------:R-:W-:-:S03]  /*3d40*/  VIADD R8, R8, 0x1 ;  /* 0x0000000108087836 */ /* 0x000fc60000000000 */
[----:B------:R-:W-:Y:S02]  /*3d50*/  UISETP.NE.AND UP0, UPT, UR4, 0x2, UPT ;  /* 0x000000020400788c */ /* 0x000fe4000bf05270 */
[----:B------:R-:W-:Y:S01]  /*3d60*/  ISETP.NE.AND P0, PT, R8, 0x2, PT ;  /* 0x000000020800780c */ /* 0x000fe20003f05270 */
[----:B------:R-:W-:Y:S06]  /*3d70*/  UGETNEXTWORKID.BROADCAST [UR8], [UR9] ;  /* 0x00000000080073ca */ /* 0x000fec0008000100 */
[----:B------:R-:W-:Y:S02]  /*3d80*/  USEL UR7, URZ, 0x1, UP0 ;  /* 0x00000001ff077887 */ /* 0x000fe40008000000 */
[----:B------:R-:W-:-:S04]  /*3d90*/  USEL UR5, UR4, URZ, UP0 ;  /* 0x000000ff04057287 */ /* 0x000fc80008000000 */
[----:B------:R-:W-:Y:S02]  /*3da0*/  LOP3.LUT R12, R12, UR7, RZ, 0x3c, !PT ;  /* 0x000000070c0c7c12 */ /* 0x000fe4000f8e3cff */
[----:B--2---:R-:W-:-:S04]  /*3db0*/  SHF.L.U32 R4, R10, 0x1f, RZ ;  /* 0x0000001f0a047819 */ /* 0x004fc800000006ff */
[----:B------:R-:W2:Y:S02]  /*3dc0*/  SYNCS.PHASECHK.TRANS64.TRYWAIT P1, [R2+URZ+0x1e0], R4 ;  /* 0x0001e004020075a7 */ /* 0x000ea400080211ff */
[----:B--2---:R-:W-:Y:S05]  /*3dd0*/  @!P1 BRA `(.L_x_73) ;  /* 0x0000005000e89947 */ /* 0x004fea0003800000 */
.L_x_202:
[C---:B--2---:R-:W-:Y:S01]  /*3de0*/  LEA R4, R11.reuse, UR6, 0x4 ;  /* 0x000000060b047c11 */ /* 0x044fe2000f8e20ff */
[----:B------:R-:W-:Y:S01]  /*3df0*/  VIADD R2, R2, 0x1f0 ;  /* 0x000001f002027836 */ /* 0x000fe20000000000 */
[----:B------:R-:W-:Y:S01]  /*3e00*/  SEL R8, R8, RZ, P0 ;  /* 0x000000ff08087207 */ /* 0x000fe20000000000 */
[----:B------:R-:W-:-:S03]  /*3e10*/  VIADD R11, R11, 0x1 ;  /* 0x000000010b0b7836 */ /* 0x000fc60000000000 */
[----:B------:R-:W2:Y:S01]  /*3e20*/  LDS.128 R4, [R4+0x270] ;  /* 0x0002700004047984 */ /* 0x000ea20000000c00 */
[----:B------:R-:W-:Y:S02]  /*3e30*/  PRMT R2, RZ, 0x654, R2 ;  /* 0x00000654ff027816 */ /* 0x000fe40000000002 */
[C---:B------:R-:W-:Y:S01]  /*3e40*/  ISETP.NE.AND P1, PT, R11.reuse, 0x2, PT ;  /* 0x000000020b00780c */ /* 0x040fe20003f25270 */
[----:B------:R-:W-:Y:S01]  /*3e50*/  @!PT LDS RZ, [RZ] ;  /* 0x00000000fffff984 */ /* 0x000fe20000000800 */
[----:B------:R-:W-:Y:S01]  /*3e60*/  @!PT LDS RZ, [RZ] ;  /* 0x00000000fffff984 */ /* 0x000fe20000000800 */
[----:B------:R-:W-:Y:S01]  /*3e70*/  @!PT LDS RZ, [RZ] ;  /* 0x00000000fffff984 */ /* 0x000fe20000000800 */
[----:B------:R-:W-:Y:S01]  /*3e80*/  @!PT LDS RZ, [RZ] ;  /* 0x00000000fffff984 */ /* 0x000fe20000000800 */
[----:B------:R3:W-:Y:S06]  /*3e90*/  MEMBAR.ALL.CTA ;  /* 0x0000000000007992 */ /* 0x0007ec0000008000 */
[----:B---3--:R-:W3:Y:S01]  /*3ea0*/  FENCE.VIEW.ASYNC.S ;  /* 0x00000000000073c6 */ /* 0x008ee20000000000 */
[----:B------:R-:W-:Y:S01]  /*3eb0*/  SEL R11, R11, RZ, P1 ;  /* 0x000000ff0b0b7207 */ /* 0x000fe20000800000 */
[----:B---3--:R3:W-:Y:S01]  /*3ec0*/  SYNCS.ARRIVE.TRANS64.RED.A1T0 RZ, [R2+URZ], RZ ;  /* 0x000000ff02ff79a7 */ /* 0x0087e200081004ff */
[----:B--2---:R-:W-:-:S02]  /*3ed0*/  LOP3.LUT P3, RZ, R6, 0x1, RZ, 0xc0, !PT ;  /* 0x0000000106ff7812 */ /* 0x004fc4000786c0ff */
[----:B------:R-:W-:-:S04]  /*3ee0*/  SEL R4, RZ, 0x1, P1 ;  /* 0x00000001ff047807 */ /* 0x000fc80000800000 */
[----:B------:R-:W-:Y:S02]  /*3ef0*/  LOP3.LUT R10, R10, R4, RZ, 0x3c, !PT ;  /* 0x000000040a0a7212 */ /* 0x000fe400078e3cff */
[----:B---3--:R-:W-:-:S04]  /*3f00*/  SEL R2, RZ, 0x1, P0 ;  /* 0x00000001ff027807 */ /* 0x008fc80000000000 */
[----:B------:R-:W-:Y:S01]  /*3f10*/  LOP3.LUT R9, R9, R2, RZ, 0x3c, !PT ;  /* 0x0000000209097212 */ /* 0x000fe200078e3cff */
[----:B------:R-:W-:Y:S06]  /*3f20*/  @P3 BRA `(.L_x_74) ;  /* 0xfffffffc002c3947 */ /* 0x000fec000383ffff */
[----:B------:R-:W-:Y:S01]  /*3f30*/  ULEA UR4, UR5, UR6, 0x3 ;  /* 0x0000000605047291 */ /* 0x000fe2000f8e18ff */
[----:B------:R-:W-:-:S08]  /*3f40*/  SHF.L.U32 R2, R12, 0x1f, RZ ;  /* 0x0000001f0c027819 */ /* 0x000fd000000006ff */
[----:B------:R-:W2:Y:S02]  /*3f50*/  SYNCS.PHASECHK.TRANS64 P0, [UR4+0x1f0], R2 ;  /* 0x0001f002ff0075a7 */ /* 0x000ea40008001004 */
[----:B--2---:R-:W-:Y:S05]  /*3f60*/  @P0 BRA `(.L_x_75) ;  /* 0x0000000000080947 */ /* 0x004fea0003800000 */
[----:B------:R-:W2:Y:S02]  /*3f70*/  SYNCS.PHASECHK.TRANS64.TRYWAIT P0, [UR4+0x1f0], R2 ;  /* 0x0001f002ff0075a7 */ /* 0x000ea40008001104 */
[----:B--2---:R-:W-:Y:S05]  /*3f80*/  @!P0 BRA `(.L_x_76) ;  /* 0x0000005000908947 */ /* 0x004fea0003800000 */
.L_x_75:
[----:B------:R-:W-:-:S04]  /*3f90*/  UIADD3 UR7, UPT, UPT, UR5, 0x1, URZ ;  /* 0x0000000105077890 */ /* 0x000fc8000fffe0ff */
[----:B------:R-:W-:-:S04]  /*3fa0*/  UISETP.NE.AND UP0, UPT, UR7, 0x2, UPT ;  /* 0x000000020700788c */ /* 0x000fc8000bf05270 */
[----:B------:R-:W-:Y:S02]  /*3fb0*/  USEL UR8, URZ, 0x1, UP0 ;  /* 0x00000001ff087887 */ /* 0x000fe40008000000 */
[----:B------:R-:W-:-:S04]  /*3fc0*/  USEL UR7, UR7, URZ, UP0 ;  /* 0x000000ff07077287 */ /* 0x000fc80008000000 */
[----:B------:R-:W-:Y:S01]  /*3fd0*/  ULEA UR7, UR7, UR6, 0x3 ;  /* 0x0000000607077291 */ /* 0x000fe2000f8e18ff */
[----:B--2---:R-:W-:-:S04]  /*3fe0*/  LOP3.LUT R2, R12, UR8, RZ, 0x3c, !PT ;  /* 0x000000080c027c12 */ /* 0x004fc8000f8e3cff */
[----:B------:R-:W-:-:S04]  /*3ff0*/  SHF.L.U32 R0, R2, 0x1f, RZ ;  /* 0x0000001f02007819 */ /* 0x000fc800000006ff */
[----:B------:R-:W2:Y:S02]  /*4000*/  SYNCS.PHASECHK.TRANS64 P0, [UR7+0x1f0], R0 ;  /* 0x0001f000ff0075a7 */ /* 0x000ea40008001007 */
[----:B-12---:R-:W-:Y:S05]  /*4010*/  @P0 EXIT ;  /* 0x000000000000094d */ /* 0x006fea0003800000 */
[----:B------:R-:W-:Y:S02]  /*4020*/  SHF.L.U32 R2, R2, 0x1f, RZ ;  /* 0x0000001f02027819 */ /* 0x000fe400000006ff */
[----:B------:R-:W-:-:S07]  /*4030*/  MOV R0, UR7 ;  /* 0x0000000700007c02 */ /* 0x000fce0008000f00 */
.L_x_77:
[----:B-1----:R1:W2:Y:S02]  /*4040*/  SYNCS.PHASECHK.TRANS64.TRYWAIT P0, [R0+URZ+0x1f0], R2 ;  /* 0x0001f002000075a7 */ /* 0x0022a400080011ff */
[----:B--2---:R-:W-:Y:S05]  /*4050*/  @!P0 NANOSLEEP.SYNCS 0x989680 ;  /* 0x009896800000895d */ /* 0x004fea0003900000 */
[----:B------:R-:W2:Y:S02]  /*4060*/  @!P0 SYNCS.PHASECHK.TRANS64 P0, [R0+URZ+0x1f0], R2 ;  /* 0x0001f002000085a7 */ /* 0x000ea400080010ff */
[----:B--2---:R-:W-:Y:S05]  /*4070*/  @P0 EXIT ;  /* 0x000000000000094d */ /* 0x004fea0003800000 */
[----:B------:R-:W-:Y:S05]  /*4080*/  BRA `(.L_x_77) ;  /* 0xfffffffc00ec7947 */ /* 0x000fea000383ffff */
.L_x_70:
[----:B------:R-:W-:Y:S05]  /*4090*/  BRA.U UP5, `(.L_x_78) ;  /* 0x0000000d059c7547 */ /* 0x000fea000b800000 */
[----:B------:R-:W-:Y:S01]  /*40a0*/  UMOV UR4, 0x40 ;  /* 0x0000004000047882 */ /* 0x000fe20000000000 */
[----:B------:R-:W-:Y:S01]  /*40b0*/  NOP ;  /* 0x0000000000007918 */ /* 0x000fe20000000000 */
[----:B------:R-:W-:Y:S01]  /*40c0*/  ULEA UR5, UR54, UR4, 0x18 ;  /* 0x0000000436057291 */ /* 0x000fe2000f8ec0ff */
[----:B------:R-:W-:Y:S02]  /*40d0*/  UMOV UR6, 0x400 ;  /* 0x0000040000067882 */ /* 0x000fe40000000000 */
[----:B------:R-:W-:-:S06]  /*40e0*/  ULEA UR6, UR54, UR6, 0x18 ;  /* 0x0000000636067291 */ /* 0x000fcc000f8ec0ff */
[----:B------:R-:W2:Y:S02]  /*40f0*/  LDS.U8 R0, [UR5+0x1c] ;  /* 0x00001c05ff007984 */ /* 0x000ea40008000000 */
[----:B--2---:R-:W-:-:S13]  /*4100*/  ISETP.NE.AND P0, PT, R0, RZ, PT ;  /* 0x000000ff0000720c */ /* 0x004fda0003f05270 */
[----:B------:R-:W-:Y:S05]  /*4110*/  @P0 BRA `(.L_x_79) ;  /* 0x0000000000580947 */ /* 0x000fea0003800000 */
[----:B------:R-:W-:-:S13]  /*4120*/  ELECT P0, URZ, PT ;  /* 0x0000000000ff782f */ /* 0x000fda0003800000 */
[----:B------:R-:W-:Y:S05]  /*4130*/  @!P0 BRA `(.L_x_80) ;  /* 0x0000000000608947 */ /* 0x000fea0003800000 */
[----:B------:R-:W-:Y:S01]  /*4140*/  UMOV UR4, 0x10 ;  /* 0x0000001000047882 */ /* 0x000fe20000000000 */
[----:B------:R-:W-:Y:S01]  /*4150*/  HFMA2 R0, -RZ, RZ, 0, 5.9604644775390625e-08 ;  /* 0x00000001ff007431 */ /* 0x000fe200000001ff */
[----:B------:R-:W-:-:S03]  /*4160*/  MOV R3, 0xffff ;  /* 0x0000ffff00037802 */ /* 0x000fc60000000f00 */
[----:B------:R-:W-:Y:S04]  /*4170*/  DEPBAR.LE SB2, 0x36 ;  /* 0x0000ad800000791a */ /* 0x000fe80000000000 */
[----:B------:R-:W2:Y:S02]  /*4180*/  UTCATOMSWS.FIND_AND_SET.ALIGN UP0, UR4, UR4 ;  /* 0x00000004000475e3 */ /* 0x000ea40008000800 */
[----:B--2---:R-:W-:Y:S01]  /*4190*/  MOV R4, UR4 ;  /* 0x0000000400047c02 */ /* 0x004fe20008000f00 */
[----:B------:R-:W-:Y:S06]  /*41a0*/  BRA.U UP0, `(.L_x_81) ;  /* 0x0000000100187547 */ /* 0x000fec000b800000 */
.L_x_82:
[----:B------:R-:W-:Y:S05]  /*41b0*/  NANOSLEEP 0x64 ;  /* 0x000000640000795d */ /* 0x000fea0003800000 */
[----:B------:R-:W-:-:S05]  /*41c0*/  UMOV UR4, 0x10 ;  /* 0x0000001000047882 */ /* 0x000fca0000000000 */
[----:B------:R-:W-:Y:S04]  /*41d0*/  DEPBAR.LE SB2, 0x36 ;  /* 0x0000ad800000791a */ /* 0x000fe80000000000 */
[----:B------:R-:W2:Y:S02]  /*41e0*/  UTCATOMSWS.FIND_AND_SET.ALIGN UP0, UR4, UR4 ;  /* 0x00000004000475e3 */ /* 0x000ea40008000800 */
[----:B--2---:R-:W-:Y:S01]  /*41f0*/  MOV R4, UR4 ;  /* 0x0000000400047c02 */ /* 0x004fe20008000f00 */
[----:B------:R-:W-:Y:S05]  /*4200*/  BRA.U !UP0, `(.L_x_82) ;  /* 0xfffffffd08e87547 */ /* 0x000fea000b83ffff */
.L_x_81:
[-C--:B------:R-:W-:Y:S02]  /*4210*/  SHF.L.U32 R3, R3, R4.reuse, RZ ;  /* 0x0000000403037219 */ /* 0x080fe400000006ff */
[----:B------:R-:W-:Y:S01]  /*4220*/  SHF.L.U32 R0, R0, R4, RZ ;  /* 0x0000000400007219 */ /* 0x000fe200000006ff */
[----:B------:R-:W-:Y:S02]  /*4230*/  IMAD.SHL.U32 R4, R4, 0x20, RZ ;  /* 0x0000002004047824 */ /* 0x000fe400078e00ff */
[----:B------:R2:W-:Y:S04]  /*4240*/  ATOMS.OR RZ, [UR5+0x14], R3 ;  /* 0x00001403ffff798c */ /* 0x0005e8000b000005 */
[----:B------:R2:W-:Y:S04]  /*4250*/  ATOMS.OR RZ, [UR5+0x18], R0 ;  /* 0x00001800ffff798c */ /* 0x0005e8000b000005 */
[----:B------:R2:W-:Y:S01]  /*4260*/  STS [UR6+0x290], R4 ;  /* 0x00029004ff007988 */ /* 0x0005e20008000806 */
[----:B------:R-:W-:Y:S05]  /*4270*/  BRA `(.L_x_80) ;  /* 0x0000000000107947 */ /* 0x000fea0003800000 */
.L_x_79:
[----:B------:R-:W-:Y:S02]  /*4280*/  MOV R0, 0xffffffff ;  /* 0xffffffff00007802 */ /* 0x000fe40000000f00 */
[----:B------:R-:W-:-:S03]  /*4290*/  MOV R4, 0x42c0 ;  /* 0x000042c000047802 */ /* 0x000fc60000000f00 */
[----:B------:R2:W-:Y:S04]  /*42a0*/  STS [UR6+0x290], R0 ;  /* 0x00029000ff007988 */ /* 0x0005e80008000806 */
[----:B-12--5:R-:W-:Y:S05]  /*42b0*/  CALL.REL.NOINC `($__internal_1_$__cuda_sm10x_tcgen05_guardrail_trap_phase_invalid_during_alloc) ;  /* 0x0000005400687944 */ /* 0x026fea0003c00000 */
.L_x_80:
[----:B------:R-:W-:Y:S05]  /*42c0*/  WARPSYNC.ALL ;  /* 0x0000000000007948 */ /* 0x000fea0003800000 */
[----:B------:R-:W3:Y:S01]  /*42d0*/  S2UR UR4, SR_CgaCtaId ;  /* 0x00000000000479c3 */ /* 0x000ee20000008800 */
[----:B------:R-:W-:Y:S01]  /*42e0*/  UMOV UR17, 0x400 ;  /* 0x0000040000117882 */ /* 0x000fe20000000000 */
[----:B------:R-:W-:-:S06]  /*42f0*/  NOP ;  /* 0x0000000000007918 */ /* 0x000fcc0000000000 */
[----:B------:R-:W-:Y:S06]  /*4300*/  BAR.ARV 0x6, 0xa0 ;  /* 0x0182800000007b1d */ /* 0x000fec0000002000 */
[----:B------:R-:W4:Y:S01]  /*4310*/  LDCU UR5, c[0x0][0x38c] ;  /* 0x00007180ff0577ac */ /* 0x000f220008000800 */
[----:B------:R-:W-:Y:S01]  /*4320*/  LOP3.LUT R2, R2, 0xffff, RZ, 0xc0, !PT ;  /* 0x0000ffff02027812 */ /* 0x000fe200078ec0ff */
[----:B------:R-:W-:Y:S01]  /*4330*/  IMAD.MOV.U32 R11, RZ, RZ, 0x1 ;  /* 0x00000001ff0b7424 */ /* 0x000fe200078e00ff */
[----:B------:R-:W-:Y:S01]  /*4340*/  CS2R R8, SRZ ;  /* 0x0000000000087805 */ /* 0x000fe2000001ff00 */
[----:B------:R-:W1:Y:S01]  /*4350*/  LDCU UR8, c[0x0][0x38c] ;  /* 0x00007180ff0877ac */ /* 0x000e620008000800 */
[----:B------:R-:W-:Y:S01]  /*4360*/  R2UR UR19, R2 ;  /* 0x00000000021372ca */ /* 0x000fe200000e0000 */
[----:B------:R-:W-:Y:S01]  /*4370*/  IMAD.MOV.U32 R10, RZ, RZ, RZ ;  /* 0x000000ffff0a7224 */ /* 0x000fe200078e00ff */
[----:B------:R-:W-:Y:S01]  /*4380*/  UMOV UR22, URZ ;  /* 0x000000ff00167c82 */ /* 0x000fe20008000000 */
[----:B------:R-:W-:Y:S01]  /*4390*/  UMOV UR14, URZ ;  /* 0x000000ff000e7c82 */ /* 0x000fe20008000000 */
[----:B---3--:R-:W-:Y:S01]  /*43a0*/  ULEA UR17, UR4, UR17, 0x18 ;  /* 0x0000001104117291 */ /* 0x008fe2000f8ec0ff */
[----:B------:R-:W-:Y:S01]  /*43b0*/  UMOV UR26, 0x0 ;  /* 0x00000000001a7882 */ /* 0x000fe20000000000 */
[----:B------:R-:W-:-:S02]  /*43c0*/  UMOV UR27, 0x4100490 ;  /* 0x04100490001b7882 */ /* 0x000fc40000000000 */
[----:B------:R-:W-:Y:S02]  /*43d0*/  UIADD3 UR6, UPT, UPT, UR17, 0x3600, URZ ;  /* 0x0000360011067890 */ /* 0x000fe4000fffe0ff */
[----:B------:R-:W-:Y:S02]  /*43e0*/  UIADD3 UR7, UPT, UPT, UR17, 0x1d600, URZ ;  /* 0x0001d60011077890 */ /* 0x000fe4000fffe0ff */
[----:B----4-:R-:W-:Y:S01]  /*43f0*/  UIADD3 UR5, UPT, UPT, UR5, 0x1f, URZ ;  /* 0x0000001f05057890 */ /* 0x010fe2000fffe0ff */
[----:B--2---:R-:W2:Y:S01]  /*4400*/  LDS R0, [UR17+0x290] ;  /* 0x00029011ff007984 */ /* 0x004ea20008000800 */
[----:B------:R-:W-:Y:S02]  /*4410*/  USHF.R.U32.HI UR6, URZ, 0x4, UR6 ;  /* 0x00000004ff067899 */ /* 0x000fe40008011606 */
[----:B------:R-:W-:Y:S02]  /*4420*/  USHF.R.S32.HI UR4, URZ, 0x1f, UR5 ;  /* 0x0000001fff047899 */ /* 0x000fe40008011405 */
[----:B------:R-:W-:-:S02]  /*4430*/  ULOP3.LUT UR6, UR6, 0x3fff, URZ, 0xc0, !UPT ;  /* 0x00003fff06067892 */ /* 0x000fc4000f8ec0ff */
[----:B------:R-:W-:Y:S02]  /*4440*/  ULEA.HI UR4, UR4, UR5, URZ, 0x5 ;  /* 0x0000000504047291 */ /* 0x000fe4000f8f28ff */
[----:B------:R-:W-:Y:S02]  /*4450*/  USHF.R.U32.HI UR5, URZ, 0x4, UR7 ;  /* 0x00000004ff057899 */ /* 0x000fe40008011607 */
[----:B------:R-:W-:Y:S02]  /*4460*/  USHF.R.S32.HI UR28, URZ, 0x5, UR4 ;  /* 0x00000005ff1c7899 */ /* 0x000fe40008011404 */
[----:B------:R-:W-:Y:S02]  /*4470*/  ULOP3.LUT UR5, UR5, 0x3fff, URZ, 0xc0, !UPT ;  /* 0x00003fff05057892 */ /* 0x000fe4000f8ec0ff */
[----:B------:R-:W-:Y:S02]  /*4480*/  UISETP.LT.AND UP0, UPT, UR28, 0x1, UPT ;  /* 0x000000011c00788c */ /* 0x000fe4000bf01270 */
[----:B------:R-:W-:-:S02]  /*4490*/  ULOP3.LUT UR20, UR6, 0x10000, URZ, 0xfc, !UPT ;  /* 0x0001000006147892 */ /* 0x000fc4000f8efcff */
[----:B------:R-:W-:Y:S02]  /*44a0*/  USEL UR29, UR28, 0x1, !UP0 ;  /* 0x000000011c1d7887 */ /* 0x000fe4000c000000 */
[----:B------:R-:W-:Y:S02]  /*44b0*/  ULOP3.LUT UR21, UR5, 0x10000, URZ, 0xfc, !UPT ;  /* 0x0001000005157892 */ /* 0x000fe4000f8efcff */
[----:B------:R-:W-:Y:S02]  /*44c0*/  UIADD3 UR29, UPT, UPT, -UR29, URZ, URZ ;  /* 0x000000ff1d1d7290 */ /* 0x000fe4000fffe1ff */
[----:B-1----:R-:W-:Y:S01]  /*44d0*/  UISETP.GE.AND UP4, UPT, UR8, 0x1, UPT ;  /* 0x000000010800788c */ /* 0x002fe2000bf86270 */
[----:B------:R-:W-:Y:S01]  /*44e0*/  UMOV UR24, 0x0 ;  /* 0x0000000000187882 */ /* 0x000fe20000000000 */
[----:B------:R-:W-:Y:S01]  /*44f0*/  UMOV UR25, 0x4100490 ;  /* 0x0410049000197882 */ /* 0x000fe20000000000 */
[----:B--2---:R-:W-:-:S15]  /*4500*/  R2UR UR30, R0 ;  /* 0x00000000001e72ca */ /* 0x004fde00000e0000 */
.L_x_89:
[----:B------:R-:W-:Y:S02]  /*4510*/  LEA R0, R10, UR17, 0x3 ;  /* 0x000000110a007c11 */ /* 0x000fe4000f8e18ff */
[----:B------:R-:W-:Y:S02]  /*4520*/  SHF.L.U32 R2, R9, 0x1f, RZ ;  /* 0x0000001f09027819 */ /* 0x000fe400000006ff */
[----:B------:R-:W-:Y:S01]  /*4530*/  PLOP3.LUT P0, PT, PT, PT, UP4, 0x80, 0x8 ;  /* 0x000000000008781c */ /* 0x000fe20003f0f048 */
[----:B------:R-:W-:Y:S01]  /*4540*/  VIADD R3, R0, 0x1f0 ;  /* 0x000001f000037836 */ /* 0x000fe20000000000 */
[----:B-1----:R-:W1:Y:S02]  /*4550*/  SYNCS.PHASECHK.TRANS64.TRYWAIT P1, [R0+URZ+0x1e0], R2 ;  /* 0x0001e002000075a7 */ /* 0x002e6400080211ff */
[----:B-1-3--:R-:W-:Y:S09]  /*4560*/  @!P1 BRA `(.L_x_83) ;  /* 0x0000004c00309947 */ /* 0x00aff20003800000 */
.L_x_204:
[----:B------:R-:W-:Y:S01]  /*4570*/  LEA R4, R10, UR17, 0x4 ;  /* 0x000000110a047c11 */ /* 0x000fe2000f8e20ff */
[----:B------:R-:W-:Y:S01]  /*4580*/  @UP4 ULEA UR4, UR14, UR17, 0x3 ;  /* 0x000000110e044291 */ /* 0x000fe2000f8e18ff */
[----:B------:R-:W-:Y:S01]  /*4590*/  PLOP3.LUT P2, PT, PT, PT, PT, 0x80, 0x8 ;  /* 0x000000000008781c */ /* 0x000fe20003f4f070 */
[----:B------:R-:W-:Y:S01]  /*45a0*/  ULEA UR23, UR22, UR17, 0x3 ;  /* 0x0000001116177291 */ /* 0x000fe2000f8e18ff */
[----:B------:R-:W-:Y:S02]  /*45b0*/  PRMT R3, RZ, 0x654, R3 ;  /* 0x00000654ff037816 */ /* 0x000fe40000000003 */
[----:B------:R-:W2:Y:S01]  /*45c0*/  LDS.128 R4, [R4+0x270] ;  /* 0x0002700004047984 */ /* 0x000ea20000000c00 */
[----:B-1----:R-:W-:Y:S02]  /*45d0*/  @P0 SHF.L.U32 R2, R8, 0x1f, RZ ;  /* 0x0000001f08020819 */ /* 0x002fe400000006ff */
[----:B------:R-:W-:Y:S01]  /*45e0*/  SHF.L.U32 R0, R11, 0x1f, RZ ;  /* 0x0000001f0b007819 */ /* 0x000fe200000006ff */
[----:B------:R-:W-:Y:S01]  /*45f0*/  @!PT LDS RZ, [RZ] ;  /* 0x00000000fffff984 */ /* 0x000fe20000000800 */
[----:B------:R-:W-:Y:S01]  /*4600*/  @!PT LDS RZ, [RZ] ;  /* 0x00000000fffff984 */ /* 0x000fe20000000800 */
[----:B------:R-:W-:Y:S01]  /*4610*/  @!PT LDS RZ, [RZ] ;  /* 0x00000000fffff984 */ /* 0x000fe20000000800 */
[----:B------:R-:W-:Y:S01]  /*4620*/  @!PT LDS RZ, [RZ] ;  /* 0x00000000fffff984 */ /* 0x000fe20000000800 */
[----:B------:R1:W-:Y:S06]  /*4630*/  MEMBAR.ALL.CTA ;  /* 0x0000000000007992 */ /* 0x0003ec0000008000 */
[----:B-1----:R-:W1:Y:S02]  /*4640*/  FENCE.VIEW.ASYNC.S ;  /* 0x00000000000073c6 */ /* 0x002e640000000000 */
[----:B-1----:R1:W-:Y:S01]  /*4650*/  SYNCS.ARRIVE.TRANS64.RED.A1T0 RZ, [R3+URZ], RZ ;  /* 0x000000ff03ff79a7 */ /* 0x0023e200081004ff */
[----:B------:R1:W3:Y:S01]  /*4660*/  @P0 SYNCS.PHASECHK.TRANS64.TRYWAIT P2, [UR4], R2 ;  /* 0x00000002ff0005a7 */ /* 0x0002e20008041104 */
[----:B------:R-:W-:Y:S01]  /*4670*/  ULEA.HI UR4, UR22, UR22, URZ, 0x1 ;  /* 0x0000001616047291 */ /* 0x000fe2000f8f08ff */
[----:B--2---:R-:W-:-:S03]  /*4680*/  LOP3.LUT P1, RZ, R6, 0x1, RZ, 0xc0, !PT ;  /* 0x0000000106ff7812 */ /* 0x004fc6000782c0ff */
[----:B------:R-:W-:Y:S02]  /*4690*/  USHF.L.U32 UR18, UR4, 0x5, URZ ;  /* 0x0000000504127899 */ /* 0x000fe400080006ff */
[----:B------:R-:W-:Y:S02]  /*46a0*/  ULOP3.LUT UR4, UR4, 0xffe, URZ, 0xc0, !UPT ;  /* 0x00000ffe04047892 */ /* 0x000fe4000f8ec0ff */
[----:B------:R-:W-:Y:S02]  /*46b0*/  ULOP3.LUT UR18, UR18, 0xffffffc0, URZ, 0xc0, !UPT ;  /* 0xffffffc012127892 */ /* 0x000fe4000f8ec0ff */
[----:B------:R-:W-:Y:S02]  /*46c0*/  UIADD3 UR4, UPT, UPT, -UR4, UR22, URZ ;  /* 0x0000001604047290 */ /* 0x000fe4000fffe1ff */
[----:B------:R-:W-:Y:S01]  /*46d0*/  UIADD3 UR18, UPT, UPT, UR30, UR18, URZ ;  /* 0x000000121e127290 */ /* 0x000fe2000fffe0ff */
[----:B------:R-:W2:Y:S03]  /*46e0*/  SYNCS.PHASECHK.TRANS64.TRYWAIT P0, [UR23+0x220], R0 ;  /* 0x00022000ff0075a7 */ /* 0x000ea60008001117 */
[----:B------:R-:W-:Y:S01]  /*46f0*/  ULEA UR18, UR4, UR18, 0x14 ;  /* 0x0000001204127291 */ /* 0x000fe2000f8ea0ff */
[----:B-123--:R-:W-:Y:S11]  /*4700*/  @!P0 BRA `(.L_x_84) ;  /* 0x0000004800dc8947 */ /* 0x00eff60003800000 */
.L_x_206:
[----:B------:R-:W-:Y:S01]  /*4710*/  IADD3 R10, PT, PT, R10, 0x1, RZ ;  /* 0x000000010a0a7810 */ /* 0x000fe20007ffe0ff */
[----:B------:R-:W-:Y:S06]  /*4720*/  BRA.U !UP4, `(.L_x_85) ;  /* 0x000000010c987547 */ /* 0x000fec000b800000 */
[----:B------:R-:W-:Y:S01]  /*4730*/  UPLOP3.LUT UP2, UPT, UPT, UPT, UPT, 0x40, 0x4 ;  /* 0x000000000004789c */ /* 0x000fe20003f4e870 */
[----:B------:R-:W-:Y:S01]  /*4740*/  UMOV UR16, UR29 ;  /* 0x0000001d00107c82 */ /* 0x000fe20008000000 */
[----:B------:R-:W-:Y:S01]  /*4750*/  UMOV UR15, UR28 ;  /* 0x0000001c000f7c82 */ /* 0x000fe20008000000 */
[----:B------:R-:W-:-:S08]  /*4760*/  UMOV UR6, UR14 ;  /* 0x0000000e00067c82 */ /* 0x000fd00008000000 */
.L_x_88:
[----:B------:R-:W-:Y:S02]  /*4770*/  UIADD3 UR16, UPT, UPT, UR16, 0x1, URZ ;  /* 0x0000000110107890 */ /* 0x000fe4000fffe0ff */
[----:B--2---:R-:W-:Y:S02]  /*4780*/  ULEA UR5, UR6, UR17, 0x3 ;  /* 0x0000001106057291 */ /* 0x004fe4000f8e18ff */
[----:B------:R-:W-:Y:S01]  /*4790*/  UISETP.NE.AND UP3, UPT, UR16, URZ, UPT ;  /* 0x000000ff1000728c */ /* 0x000fe2000bf65270 */
[----:B---3--:R-:W-:Y:S10]  /*47a0*/  @P2 BRA `(.L_x_86) ;  /* 0x00000000000c2947 */ /* 0x008ff40003800000 */
[----:B-1----:R-:W-:Y:S04]  /*47b0*/  SHF.L.U32 R2, R8, 0x1f, RZ ;  /* 0x0000001f08027819 */ /* 0x002fe800000006ff */
[----:B------:R-:W1:Y:S02]  /*47c0*/  SYNCS.PHASECHK.TRANS64.TRYWAIT P0, [UR5], R2 ;  /* 0x00000002ff0075a7 */ /* 0x000e640008001105 */
[----:B-1----:R-:W-:Y:S05]  /*47d0*/  @!P0 BRA `(.L_x_87) ;  /* 0x0000004800c08947 */ /* 0x002fea0003800000 */
.L_x_86:
[----:B------:R-:W-:Y:S01]  /*47e0*/  UISETP.NE.AND UP0, UPT, UR15, 0x1, UPT ;  /* 0x000000010f00788c */ /* 0x000fe2000bf05270 */
[----:B------:R-:W-:Y:S01]  /*47f0*/  PLOP3.LUT P2, PT, PT, PT, PT, 0x80, 0x8 ;  /* 0x000000000008781c */ /* 0x000fe20003f4f070 */
[----:B------:R-:W-:Y:S02]  /*4800*/  UIADD3 UR4, UPT, UPT, UR6, 0x1, URZ ;  /* 0x0000000106047890 */ /* 0x000fe4000fffe0ff */
[----:B------:R-:W-:Y:S02]  /*4810*/  ULEA UR12, UR6, UR21, 0x8 ;  /* 0x00000015060c7291 */ /* 0x000fe4000f8e40ff */
[----:B------:R-:W-:Y:S01]  /*4820*/  UISETP.NE.AND UP1, UPT, UR4, 0x1a, UPT ;  /* 0x0000001a0400788c */ /* 0x000fe2000bf25270 */
[----:B------:R-:W-:Y:S01]  /*4830*/  PLOP3.LUT P0, PT, PT, PT, UP0, 0x80, 0x8 ;  /* 0x000000000008781c */ /* 0x000fe20003f0f008 */
[----:B------:R-:W-:Y:S02]  /*4840*/  UIADD3 UR10, UPT, UPT, UR12, 0x2, URZ ;  /* 0x000000020c0a7890 */ /* 0x000fe4000fffe0ff */
[----:B------:R-:W-:Y:S02]  /*4850*/  USEL UR7, URZ, 0x1, UP1 ;  /* 0x00000001ff077887 */ /* 0x000fe40008800000 */
[----:B------:R-:W-:Y:S02]  /*4860*/  USEL UR14, UR4, URZ, UP1 ;  /* 0x000000ff040e7287 */ /* 0x000fe40008800000 */
[----:B------:R-:W-:Y:S02]  /*4870*/  UIADD3 UR15, UPT, UPT, UR15, -0x1, URZ ;  /* 0xffffffff0f0f7890 */ /* 0x000fe4000fffe0ff */
[----:B------:R-:W-:Y:S01]  /*4880*/  @UP0 ULEA UR4, UR14, UR17, 0x3 ;  /* 0x000000110e040291 */ /* 0x000fe2000f8e18ff */
[----:B------:R-:W-:Y:S01]  /*4890*/  LOP3.LUT R8, R8, UR7, RZ, 0x3c, !PT ;  /* 0x0000000708087c12 */ /* 0x000fe2000f8e3cff */
[----:B------:R-:W-:Y:S01]  /*48a0*/  UIADD3 UR7, UPT, UPT, UR5, 0xd0, URZ ;  /* 0x000000d005077890 */ /* 0x000fe2000fffe0ff */
[----:B------:R-:W-:Y:S02]  /*48b0*/  UMOV UR13, 0x80004020 ;  /* 0x80004020000d7882 */ /* 0x000fe40000000000 */
[----:B-1----:R-:W-:Y:S01]  /*48c0*/  @P0 SHF.L.U32 R0, R8, 0x1f, RZ ;  /* 0x0000001f08000819 */ /* 0x002fe200000006ff */
[----:B------:R-:W-:Y:S01]  /*48d0*/  UMOV UR5, 0x80004020 ;  /* 0x8000402000057882 */ /* 0x000fe20000000000 */
[----:B------:R-:W-:Y:S01]  /*48e0*/  UMOV UR11, 0x80004020 ;  /* 0x80004020000b7882 */ /* 0x000fe20000000000 */
[----:B------:R-:W-:Y:S01]  /*48f0*/  UMOV UR9, 0x80004020 ;  /* 0x8000402000097882 */ /* 0x000fe20000000000 */
[----:B------:R2:W3:Y:S01]  /*4900*/  @P0 SYNCS.PHASECHK.TRANS64.TRYWAIT P2, [UR4], R0 ;  /* 0x00000000ff0005a7 */ /* 0x0004e20008041104 */
[----:B------:R-:W-:Y:S03]  /*4910*/  ULEA UR4, UR6, UR20, 0x8 ;  /* 0x0000001406047291 */ /* 0x000fe6000f8e40ff */
[----:B------:R-:W-:Y:S01]  /*4920*/  UMOV UR6, UR14 ;  /* 0x0000000e00067c82 */ /* 0x000fe20008000000 */
[----:B------:R-:W-:Y:S05]  /*4930*/  UIADD3 UR8, UPT, UPT, UR4, 0x2, URZ ;  /* 0x0000000204087890 */ /* 0x000fea000fffe0ff */
[----:B------:R2:W-:Y:S01]  /*4940*/  UTCHMMA gdesc[UR4], gdesc[UR12], tmem[UR18], tmem[UR26], idesc[UR27], UP2 ;  /* 0x00ff1a0c040075ea */ /* 0x0005e20009000012 */
[----:B------:R-:W-:Y:S03]  /*4950*/  UPLOP3.LUT UP2, UPT, UPT, UPT, UPT, 0x80, 0x8 ;  /* 0x000000000008789c */ /* 0x000fe60003f4f070 */
[----:B------:R2:W-:Y:S01]  /*4960*/  UTCHMMA gdesc[UR8], gdesc[UR10], tmem[UR18], tmem[UR24], idesc[UR25], UPT ;  /* 0x00ff180a080075ea */ /* 0x0005e2000b800012 */
[----:B------:R2:W-:Y:S01]  /*4970*/  UTCBAR.MULTICAST [UR7], URZ, UR19 ;  /* 0x000000ff070073e9 */ /* 0x0005e20008000813 */
[----:B------:R-:W-:Y:S06]  /*4980*/  BRA.U UP3, `(.L_x_88) ;  /* 0xfffffffd03787547 */ /* 0x000fec000b83ffff */
.L_x_85:
[----:B--2---:R-:W-:Y:S01]  /*4990*/  UIADD3 UR4, UPT, UPT, UR22, 0x1, URZ ;  /* 0x0000000116047890 */ /* 0x004fe2000fffe0ff */
[C---:B------:R-:W-:Y:S01]  /*49a0*/  ISETP.NE.AND P0, PT, R10.reuse, 0x2, PT ;  /* 0x000000020a00780c */ /* 0x040fe20003f05270 */
[----:B------:R-:W-:Y:S02]  /*49b0*/  UIADD3 UR5, UPT, UPT, UR23, 0x200, URZ ;  /* 0x0000020017057890 */ /* 0x000fe4000fffe0ff */
[----:B------:R-:W-:Y:S01]  /*49c0*/  UISETP.NE.AND UP0, UPT, UR4, 0x4, UPT ;  /* 0x000000040400788c */ /* 0x000fe2000bf05270 */
[----:B-1----:R-:W-:Y:S02]  /*49d0*/  SEL R0, RZ, 0x1, P0 ;  /* 0x00000001ff007807 */ /* 0x002fe40000000000 */
[----:B------:R-:W-:Y:S01]  /*49e0*/  SEL R10, R10, RZ, P0 ;  /* 0x000000ff0a0a7207 */ /* 0x000fe20000000000 */
[----:B------:R-:W-:Y:S01]  /*49f0*/  USEL UR6, URZ, 0x1, UP0 ;  /* 0x00000001ff067887 */ /* 0x000fe20008000000 */
[----:B------:R-:W-:Y:S01]  /*4a00*/  LOP3.LUT R9, R9, R0, RZ, 0x3c, !PT ;  /* 0x0000000009097212 */ /* 0x000fe200078e3cff */
[----:B------:R-:W-:Y:S01]  /*4a10*/  USEL UR22, UR4, URZ, UP0 ;  /* 0x000000ff04167287 */ /* 0x000fe20008000000 */
[----:B------:R1:W-:Y:S03]  /*4a20*/  UTCBAR [UR5], URZ ;  /* 0x000000ff050073e9 */ /* 0x0003e600080000ff */
[----:B------:R-:W-:Y:S01]  /*4a30*/  LOP3.LUT R11, R11, UR6, RZ, 0x3c, !PT ;  /* 0x000000060b0b7c12 */ /* 0x000fe2000f8e3cff */
[----:B------:R-:W-:Y:S07]  /*4a40*/  @P1 BRA `(.L_x_89) ;  /* 0xfffffff800b01947 */ /* 0x000fee000383ffff */
[----:B------:R-:W2:Y:S01]  /*4a50*/  S2UR UR8, SR_CgaCtaId ;  /* 0x00000000000879c3 */ /* 0x000ea20000008800 */
[----:B------:R-:W-:Y:S01]  /*4a60*/  ELECT P0, URZ, PT ;  /* 0x0000000000ff782f */ /* 0x000fe20003800000 */
[----:B------:R-:W-:Y:S01]  /*4a70*/  IMAD.MOV.U32 R0, RZ, RZ, 0x1 ;  /* 0x00000001ff007424 */ /* 0x000fe200078e00ff */
[----:B------:R-:W-:Y:S01]  /*4a80*/  UIADD3 UR17, UPT, UPT, UR17, 0x220, URZ ;  /* 0x0000022011117890 */ /* 0x000fe2000fffe0ff */
[----:B------:R-:W-:Y:S01]  /*4a90*/  SHF.L.U32 R2, R11, 0x1f, RZ ;  /* 0x0000001f0b027819 */ /* 0x000fe200000006ff */
[----:B------:R-:W-:-:S03]  /*4aa0*/  UMOV UR4, 0x40 ;  /* 0x0000004000047882 */ /* 0x000fc60000000000 */
[----:B------:R-:W-:Y:S01]  /*4ab0*/  UVIRTCOUNT.DEALLOC.SMPOOL 0x80 ;  /* 0x000000800000784c */ /* 0x000fe20000000000 */
[----:B--2---:R-:W-:Y:S02]  /*4ac0*/  ULEA UR8, UR8, UR4, 0x18 ;  /* 0x0000000408087291 */ /* 0x004fe4000f8ec0ff */
[----:B------:R-:W-:-:S07]  /*4ad0*/  ULEA UR4, UR22, UR17, 0x3 ;  /* 0x0000001116047291 */ /* 0x000fce000f8e18ff */
[----:B------:R2:W-:Y:S02]  /*4ae0*/  @P0 STS.U8 [UR8+0x1c], R0 ;  /* 0x00001c00ff000988 */ /* 0x0005e40008000008 */
[----:B------:R-:W4:Y:S02]  /*4af0*/  SYNCS.PHASECHK.TRANS64.TRYWAIT P0, [UR4], R2 ;  /* 0x00000002ff0075a7 */ /* 0x000f240008001104 */
[----:B--2-4-:R-:W-:Y:S05]  /*4b00*/  @!P0 BRA `(.L_x_90) ;  /* 0x00000048000c8947 */ /* 0x014fea0003800000 */
.L_x_209:
[----:B------:R-:W-:-:S04]  /*4b10*/  UIADD3 UR4, UPT, UPT, UR22, 0x1, URZ ;  /* 0x0000000116047890 */ /* 0x000fc8000fffe0ff */
[----:B------:R-:W-:-:S04]  /*4b20*/  UISETP.NE.AND UP0, UPT, UR4, 0x4, UPT ;  /* 0x000000040400788c */ /* 0x000fc8000bf05270 */
[----:B------:R-:W-:Y:S02]  /*4b30*/  USEL UR6, URZ, 0x1, UP0 ;  /* 0x00000001ff067887 */ /* 0x000fe40008000000 */
[----:B------:R-:W-:-:S04]  /*4b40*/  USEL UR4, UR4, URZ, UP0 ;  /* 0x000000ff04047287 */ /* 0x000fc80008000000 */
[----:B-1----:R-:W-:Y:S01]  /*4b50*/  ULEA UR5, UR4, UR17, 0x3 ;  /* 0x0000001104057291 */ /* 0x002fe2000f8e18ff */
[----:B--2---:R-:W-:-:S04]  /*4b60*/  LOP3.LUT R2, R11, UR6, RZ, 0x3c, !PT ;  /* 0x000000060b027c12 */ /* 0x004fc8000f8e3cff */
[----:B------:R-:W-:-:S04]  /*4b70*/  SHF.L.U32 R3, R2, 0x1f, RZ ;  /* 0x0000001f02037819 */ /* 0x000fc800000006ff */
[----:B------:R-:W1:Y:S02]  /*4b80*/  SYNCS.PHASECHK.TRANS64.TRYWAIT P0, [UR5], R3 ;  /* 0x00000003ff0075a7 */ /* 0x000e640008001105 */
[----:B-1----:R-:W-:Y:S05]  /*4b90*/  @!P0 BRA `(.L_x_91) ;  /* 0x0000004800008947 */ /* 0x002fea0003800000 */
.L_x_211:
        /* <DEDUP_REMOVED lines=9> */
.L_x_213:
[----:B------:R-:W-:-:S04]  /*4c30*/  UIADD3 UR4, UPT, UPT, UR4, 0x1, URZ ;  /* 0x0000000104047890 */ /* 0x000fc8000fffe0ff */
[----:B------:R-:W-:-:S04]  /*4c40*/  UISETP.NE.AND UP0, UPT, UR4, 0x4, UPT ;  /* 0x000000040400788c */ /* 0x000fc8000bf05270 */
[----:B------:R-:W-:Y:S02]  /*4c50*/  USEL UR5, URZ, 0x1, UP0 ;  /* 0x00000001ff057887 */ /* 0x000fe40008000000 */
[----:B------:R-:W-:-:S04]  /*4c60*/  USEL UR4, UR4, URZ, UP0 ;  /* 0x000000ff04047287 */ /* 0x000fc80008000000 */
[----:B------:R-:W-:Y:S01]  /*4c70*/  ULEA UR4, UR4, UR17, 0x3 ;  /* 0x0000001104047291 */ /* 0x000fe2000f8e18ff */
[----:B------:R-:W-:-:S04]  /*4c80*/  LOP3.LUT R2, R2, UR5, RZ, 0x3c, !PT ;  /* 0x0000000502027c12 */ /* 0x000fc8000f8e3cff */
[----:B------:R-:W-:-:S04]  /*4c90*/  SHF.L.U32 R2, R2, 0x1f, RZ ;  /* 0x0000001f02027819 */ /* 0x000fc800000006ff */
[----:B------:R-:W2:Y:S02]  /*4ca0*/  SYNCS.PHASECHK.TRANS64.TRYWAIT P0, [UR4], R2 ;  /* 0x00000002ff0075a7 */ /* 0x000ea40008001104 */
[----:B--2---:R-:W-:Y:S05]  /*4cb0*/  @!P0 BRA `(.L_x_93) ;  /* 0x0000004400e88947 */ /* 0x004fea0003800000 */
.L_x_215:
[----:B------:R-:W-:Y:S01]  /*4cc0*/  NOP ;  /* 0x0000000000007918 */ /* 0x000fe20000000000 */
[----:B-1----:R-:W1:Y:S01]  /*4cd0*/  LDS R0, [UR8+0x14] ;  /* 0x00001408ff007984 */ /* 0x002e620008000800 */
[----:B------:R-:W-:Y:S01]  /*4ce0*/  ULOP3.LUT UR4, UR30, 0xffff, URZ, 0xc0, !UPT ;  /* 0x0000ffff1e047892 */ /* 0x000fe2000f8ec0ff */
[----:B------:R-:W-:Y:S01]  /*4cf0*/  UMOV UR5, 0xffff ;  /* 0x0000ffff00057882 */ /* 0x000fe20000000000 */
[----:B------:R-:W-:Y:S02]  /*4d00*/  UMOV UR6, 0x1 ;  /* 0x0000000100067882 */ /* 0x000fe40000000000 */
[----:B------:R-:W-:-:S04]  /*4d10*/  USHF.R.U32.HI UR4, URZ, 0x5, UR4 ;  /* 0x00000005ff047899 */ /* 0x000fc80008011604 */
[----:B------:R-:W-:Y:S02]  /*4d20*/  USHF.L.U32 UR5, UR5, UR4, URZ ;  /* 0x0000000405057299 */ /* 0x000fe400080006ff */
[----:B------:R-:W-:-:S04]  /*4d30*/  USHF.L.U32 UR4, UR6, UR4, URZ ;  /* 0x0000000406047299 */ /* 0x000fc800080006ff */
[----:B-1----:R-:W-:-:S04]  /*4d40*/  LOP3.LUT R0, R0, UR5, RZ, 0xc0, !PT ;  /* 0x0000000500007c12 */ /* 0x002fc8000f8ec0ff */
[----:B------:R-:W-:-:S13]  /*4d50*/  ISETP.NE.AND P0, PT, R0, UR5, PT ;  /* 0x0000000500007c0c */ /* 0x000fda000bf05270 */
[----:B------:R-:W-:Y:S05]  /*4d60*/  @P0 BRA `(.L_x_94) ;  /* 0x0000000000580947 */ /* 0x000fea0003800000 */
[----:B------:R-:W1:Y:S02]  /*4d70*/  LDS R0, [UR8+0x18] ;  /* 0x00001808ff007984 */ /* 0x000e640008000800 */
[----:B-1----:R-:W-:-:S04]  /*4d80*/  LOP3.LUT R0, R0, UR4, RZ, 0xc0, !PT ;  /* 0x0000000400007c12 */ /* 0x002fc8000f8ec0ff */
[----:B------:R-:W-:-:S13]  /*4d90*/  ISETP.NE.AND P0, PT, R0, UR4, PT ;  /* 0x0000000400007c0c */ /* 0x000fda000bf05270 */
[----:B------:R-:W-:Y:S05]  /*4da0*/  @P0 BRA `(.L_x_95) ;  /* 0x00000000003c0947 */ /* 0x000fea0003800000 */
[----:B------:R-:W1:Y:S01]  /*4db0*/  S2R R2, SR_LANEID ;  /* 0x0000000000027919 */ /* 0x000e620000000000 */
[----:B------:R-:W-:-:S06]  /*4dc0*/  ULOP3.LUT UR5, URZ, UR5, URZ, 0x33, !UPT ;  /* 0x00000005ff057292 */ /* 0x000fcc000f8e33ff */
[----:B------:R-:W-:-:S04]  /*4dd0*/  IMAD.U32 R0, RZ, RZ, UR5 ;  /* 0x00000005ff007e24 */ /* 0x000fc8000f8e00ff */
[----:B------:R2:W4:Y:S02]  /*4de0*/  REDUX UR7, R0 ;  /* 0x00000000000773c4 */ /* 0x0005240000000000 */
[----:B------:R1:W-:Y:S01]  /*4df0*/  UTCATOMSWS.AND URZ, UR5 ;  /* 0x0000000500ff79e3 */ /* 0x0003e20008000000 */
[----:B--2---:R-:W-:Y:S01]  /*4e00*/  LOP3.LUT R0, RZ, UR4, RZ, 0x33, !PT ;  /* 0x00000004ff007c12 */ /* 0x004fe2000f8e33ff */
[----:B------:R-:W-:Y:S02]  /*4e10*/  VOTEU.ANY UR4, UPT, PT ;  /* 0x0000000000047886 */ /* 0x000fe400038e0100 */
[----:B------:R-:W-:Y:S02]  /*4e20*/  UFLO.U32 UR4, UR4 ;  /* 0x00000004000472bd */ /* 0x000fe400080e0000 */
[----:B------:R-:W2:Y:S04]  /*4e30*/  REDUX UR6, R0 ;  /* 0x00000000000673c4 */ /* 0x000ea80000000000 */
[----:B-1----:R-:W-:-:S02]  /*4e40*/  ISETP.EQ.U32.AND P0, PT, R2, UR4, PT ;  /* 0x0000000402007c0c */ /* 0x002fc4000bf02070 */
[----:B----4-:R-:W-:-:S11]  /*4e50*/  MOV R2, UR7 ;  /* 0x0000000700027c02 */ /* 0x010fd60008000f00 */
[----:B------:R1:W-:Y:S01]  /*4e60*/  @P0 ATOMS.AND RZ, [UR8+0x14], R2 ;  /* 0x00001402ffff098c */ /* 0x0003e2000a800008 */
[----:B--2---:R-:W-:-:S05]  /*4e70*/  IMAD.U32 R0, RZ, RZ, UR6 ;  /* 0x00000006ff007e24 */ /* 0x004fca000f8e00ff */
[----:B------:R1:W-:Y:S01]  /*4e80*/  @P0 ATOMS.AND RZ, [UR8+0x18], R0 ;  /* 0x00001800ffff098c */ /* 0x0003e2000a800008 */
[----:B------:R-:W-:Y:S05]  /*4e90*/  BRA `(.L_x_96) ;  /* 0x0000000000147947 */ /* 0x000fea0003800000 */
.L_x_95:
[----:B------:R-:W-:Y:S02]  /*4ea0*/  MOV R2, 0x4ec0 ;  /* 0x00004ec000027802 */ /* 0x000fe40000000f00 */
[----:B---3-5:R-:W-:Y:S05]  /*4eb0*/  CALL.REL.NOINC `($__internal_0_$__cuda_sm10x_tcgen05_guardrail_trap_col_being_dealloced_not_returned_by_alloc) ;  /* 0x00000048005c7944 */ /* 0x028fea0003c00000 */
[----:B------:R-:W-:Y:S05]  /*4ec0*/  BRA `(.L_x_96) ;  /* 0x0000000000087947 */ /* 0x000fea0003800000 */
.L_x_94:
[----:B------:R-:W-:Y:S02]  /*4ed0*/  MOV R2, 0x4ef0 ;  /* 0x00004ef000027802 */ /* 0x000fe40000000f00 */
[----:B---3-5:R-:W-:Y:S05]  /*4ee0*/  CALL.REL.NOINC `($__internal_2_$__cuda_sm10x_tcgen05_guardrail_trap_unallocated_columns_being_dealloced) ;  /* 0x0000004800687944 */ /* 0x028fea0003c00000 */
.L_x_96:
[----:B------:R-:W-:Y:S01]  /*4ef0*/  NOP ;  /* 0x0000000000007918 */ /* 0x000fe20000000000 */
[----:B------:R-:W-:Y:S05]  /*4f00*/  EXIT ;  /* 0x000000000000794d */ /* 0x000fea0003800000 */
.L_x_78:
[----:B------:R-:W-:-:S09]  /*4f10*/  UISETP.NE.OR UP0, UPT, UR22, 0x3, !UP4 ;  /* 0x000000031600788c */ /* 0x000fd2000e705670 */
[----:B------:R-:W-:Y:S05]  /*4f20*/  BRA.U UP0, `(.L_x_97) ;  /* 0x0000000d00f07547 */ /* 0x000fea000b800000 */
[----:B------:R-:W2:Y:S01]  /*4f30*/  LDCU UR27, c[0x0][0x370] ;  /* 0x00006e00ff1b77ac */ /* 0x000ea20008000800 */
[----:B------:R-:W3:Y:S01]  /*4f40*/  LDC.64 R16, c[0x0][0x348] ;  /* 0x0000d200ff107b82 */ /* 0x000ee20000000a00 */
[----:B------:R-:W-:Y:S02]  /*4f50*/  HFMA2 R13, -RZ, RZ, 0, 0 ;  /* 0x00000000ff0d7431 */ /* 0x000fe400000001ff */
[----:B------:R-:W-:Y:S01]  /*4f60*/  IMAD.MOV.U32 R15, RZ, RZ, 0x1 ;  /* 0x00000001ff0f7424 */ /* 0x000fe200078e00ff */
[----:B------:R-:W2:Y:S01]  /*4f70*/  LDCU.128 UR44, c[0x0][0xb10] ;  /* 0x00016200ff2c77ac */ /* 0x000ea20008000c00 */
[----:B------:R-:W-:Y:S01]  /*4f80*/  IMAD.MOV.U32 R14, RZ, RZ, RZ ;  /* 0x000000ffff0e7224 */ /* 0x000fe200078e00ff */
[----:B------:R-:W-:Y:S01]  /*4f90*/  MOV R7, 0x1000 ;  /* 0x0000100000077802 */ /* 0x000fe20000000f00 */
[----:B------:R-:W4:Y:S01]  /*4fa0*/  LDCU UR26, c[0x0][0x374] ;  /* 0x00006e80ff1a77ac */ /* 0x000f220008000800 */
[----:B------:R-:W1:Y:S01]  /*4fb0*/  LDC.64 R2, c[0x0][0x888] ;  /* 0x00022200ff027b82 */ /* 0x000e620000000a00 */
[----:B------:R-:W4:Y:S01]  /*4fc0*/  LDCU UR15, c[0x0][0xb0c] ;  /* 0x00016180ff0f77ac */ /* 0x000f220008000800 */
[----:B------:R-:W4:Y:S06]  /*4fd0*/  LDCU UR31, c[0x0][0xb20] ;  /* 0x00016400ff1f77ac */ /* 0x000f2c0008000800 */
[----:B------:R-:W1:Y:S01]  /*4fe0*/  LDC.64 R4, c[0x0][0x890] ;  /* 0x00022400ff047b82 */ /* 0x000e620000000a00 */
[----:B------:R-:W3:Y:S01]  /*4ff0*/  LDCU UR4, c[0x0][0xb30] ;  /* 0x00016600ff0477ac */ /* 0x000ee20008000800 */
[----:B--2---:R-:W-:-:S02]  /*5000*/  UIMAD.WIDE.U32 UR6, UR27, UR44, URZ ;  /* 0x0000002c1b0672a5 */ /* 0x004fc4000f8e00ff */
[----:B----4-:R-:W-:Y:S01]  /*5010*/  UIMAD.WIDE.U32 UR8, UR26, UR47, URZ ;  /* 0x0000002f1a0872a5 */ /* 0x010fe2000f8e00ff */
[----:B------:R-:W-:Y:S01]  /*5020*/  UMOV UR24, 0x400 ;  /* 0x0000040000187882 */ /* 0x000fe20000000000 */
[----:B------:R-:W-:-:S03]  /*5030*/  UPLOP3.LUT UP3, UPT, UPT, UPT, UPT, 0x40, 0x4 ;  /* 0x000000000004789c */ /* 0x000fc60003f6e870 */
[----:B------:R-:W-:Y:S01]  /*5040*/  UMOV UR6, UR7 ;  /* 0x0000000700067c82 */ /* 0x000fe20008000000 */
[----:B------:R-:W-:Y:S01]  /*5050*/  UISETP.GE.AND UP0, UPT, UR40, 0x1, UPT ;  /* 0x000000012800788c */ /* 0x000fe2000bf06270 */
[----:B------:R-:W-:Y:S01]  /*5060*/  UMOV UR28, UR9 ;  /* 0x00000009001c7c82 */ /* 0x000fe20008000000 */
[----:B------:R-:W-:Y:S01]  /*5070*/  UISETP.NE.AND UP4, UPT, UR40, 0x1, UPT ;  /* 0x000000012800788c */ /* 0x000fe2000bf85270 */
[----:B------:R-:W2:Y:S01]  /*5080*/  LDCU.64 UR16, c[0x0][0xb28] ;  /* 0x00016500ff1077ac */ /* 0x000ea20008000a00 */
[----:B------:R-:W-:Y:S02]  /*5090*/  ULEA UR24, UR54, UR24, 0x18 ;  /* 0x0000001836187291 */ /* 0x000fe4000f8ec0ff */
[----:B------:R-:W-:Y:S02]  /*50a0*/  UISETP.NE.AND UP6, UPT, UR15, 0x1, UPT ;  /* 0x000000010f00788c */ /* 0x000fe4000bfc5270 */
[----:B------:R-:W-:Y:S02]  /*50b0*/  UISETP.NE.AND UP5, UPT, UR46, 0x1, UPT ;  /* 0x000000012e00788c */ /* 0x000fe4000bfa5270 */
[----:B------:R-:W-:-:S02]  /*50c0*/  USHF.R.U32.HI UR30, URZ, UR45, UR6 ;  /* 0x0000002dff1e7299 */ /* 0x000fc40008011606 */
[----:B------:R-:W-:Y:S02]  /*50d0*/  USHF.R.U32.HI UR28, URZ, UR31, UR28 ;  /* 0x0000001fff1c7299 */ /* 0x000fe4000801161c */
[----:B---3--:R-:W-:Y:S01]  /*50e0*/  UISETP.NE.AND UP2, UPT, UR4, 0x1, UPT ;  /* 0x000000010400788c */ /* 0x008fe2000bf45270 */
[----:B------:R-:W-:-:S10]  /*50f0*/  UMOV UR12, URZ ;  /* 0x000000ff000c7c82 */ /* 0x000fd40008000000 */
.L_x_106:
[C---:B------:R-:W-:Y:S02]  /*5100*/  LEA R12, R14.reuse, UR24, 0x3 ;  /* 0x000000180e0c7c11 */ /* 0x040fe4000f8e18ff */
[----:B------:R-:W-:Y:S02]  /*5110*/  SHF.L.U32 R0, R13, 0x1f, RZ ;  /* 0x0000001f0d007819 */ /* 0x000fe400000006ff */
[----:B------:R-:W-:Y:S02]  /*5120*/  LEA R8, R14, UR24, 0x4 ;  /* 0x000000180e087c11 */ /* 0x000fe4000f8e20ff */
[----:B---3--:R-:W3:Y:S02]  /*5130*/  SYNCS.PHASECHK.TRANS64.TRYWAIT P0, [R12+URZ+0x1e0], R0 ;  /* 0x0001e0000c0075a7 */ /* 0x008ee400080011ff */
[----:B---3--:R-:W-:Y:S05]  /*5140*/  @!P0 BRA `(.L_x_98) ;  /* 0x0000004000dc8947 */ /* 0x008fea0003800000 */
.L_x_216:
[----:B------:R-:W4:Y:S01]  /*5150*/  LDS.128 R8, [R8+0x270] ;  /* 0x0002700008087984 */ /* 0x000f220000000c00 */
[----:B------:R-:W-:Y:S01]  /*5160*/  UISETP.GE.AND UP0, UPT, UR40, 0x1, UPT ;  /* 0x000000012800788c */ /* 0x000fe2000bf06270 */
[----:B------:R-:W-:Y:S01]  /*5170*/  @!PT LDS RZ, [RZ] ;  /* 0x00000000fffff984 */ /* 0x000fe20000000800 */
[----:B------:R-:W-:Y:S01]  /*5180*/  @!PT LDS RZ, [RZ] ;  /* 0x00000000fffff984 */ /* 0x000fe20000000800 */
[----:B------:R-:W-:Y:S01]  /*5190*/  @!PT LDS RZ, [RZ] ;  /* 0x00000000fffff984 */ /* 0x000fe20000000800 */
[----:B------:R-:W-:Y:S01]  /*51a0*/  @!PT LDS RZ, [RZ] ;  /* 0x00000000fffff984 */ /* 0x000fe20000000800 */
[----:B------:R1:W-:Y:S06]  /*51b0*/  MEMBAR.ALL.CTA ;  /* 0x0000000000007992 */ /* 0x0003ec0000008000 */
[----:B-1----:R-:W1:Y:S01]  /*51c0*/  FENCE.VIEW.ASYNC.S ;  /* 0x00000000000073c6 */ /* 0x002e620000000000 */
[----:B----4-:R-:W-:Y:S11]  /*51d0*/  LOP3.LUT P0, RZ, R10, 0x1, RZ, 0xc0, !PT ;  /* 0x000000010aff7812 */ /* 0x010ff6000780c0ff */
[----:B------:R-:W-:Y:S02]  /*51e0*/  @!UPT UIADD3 URZ, UPT, UPT, URZ, URZ, URZ ;  /* 0x000000fffffff290 */ /* 0x000fe4000fffe0ff */
[----:B-1----:R-:W-:Y:S01]  /*51f0*/  VOTEU.ANY UP1, P0 ;  /* 0x0000000000ff7886 */ /* 0x002fe20000020100 */
[----:B------:R-:W-:Y:S11]  /*5200*/  PLOP3.LUT P0, PT, PT, PT, UP1, 0x80, 0x8 ;  /* 0x000000000008781c */ /* 0x000ff60003f0f018 */
[----:B------:R-:W-:Y:S02]  /*5210*/  @!UPT UIADD3 URZ, UPT, UPT, URZ, URZ, URZ ;  /* 0x000000fffffff290 */ /* 0x000fe4000fffe0ff */
[----:B---3--:R-:W-:Y:S02]  /*5220*/  @P0 SHF.R.U32.HI R0, RZ, 0x10, R9 ;  /* 0x00000010ff000819 */ /* 0x008fe40000011609 */
[----:B------:R-:W-:Y:S02]  /*5230*/  @P0 MOV R6, R8 ;  /* 0x0000000800060202 */ /* 0x000fe40000000f00 */
[----:B------:R-:W-:Y:S01]  /*5240*/  @P0 R2UR UR4, R0 ;  /* 0x00000000000402ca */ /* 0x000fe200000e0000 */
[----:B------:R-:W-:Y:S01]  /*5250*/  VIADD R0, R12, 0x1f0 ;  /* 0x000001f00c007836 */ /* 0x000fe20000000000 */
[----:B------:R-:W-:Y:S02]  /*5260*/  @P0 LOP3.LUT R8, R9, 0xffff, RZ, 0xc0, !PT ;  /* 0x0000ffff09080812 */ /* 0x000fe400078ec0ff */
[----:B------:R-:W-:Y:S02]  /*5270*/  @P0 R2UR UR6, R6 ;  /* 0x00000000060602ca */ /* 0x000fe400000e0000 */
[----:B------:R-:W-:Y:S02]  /*5280*/  PRMT R0, RZ, 0x654, R0 ;  /* 0x00000654ff007816 */ /* 0x000fe40000000000 */
[----:B------:R-:W-:Y:S02]  /*5290*/  @P0 R2UR UR5, R8 ;  /* 0x00000000080502ca */ /* 0x000fe400000e0000 */
[----:B------:R1:W-:Y:S03]  /*52a0*/  SYNCS.ARRIVE.TRANS64.RED.A1T0 RZ, [R0+URZ], RZ ;  /* 0x000000ff00ff79a7 */ /* 0x0003e600081004ff */
[----:B------:R-:W-:Y:S04]  /*52b0*/  @UP1 UMOV UR25, UR4 ;  /* 0x0000000400191c82 */ /* 0x000fe80008000000 */
[----:B------:R-:W-:Y:S04]  /*52c0*/  @UP1 UMOV UR14, UR6 ;  /* 0x00000006000e1c82 */ /* 0x000fe80008000000 */
[----:B------:R-:W-:Y:S01]  /*52d0*/  @UP1 UMOV UR13, UR5 ;  /* 0x00000005000d1c82 */ /* 0x000fe20008000000 */
[----:B------:R-:W-:Y:S05]  /*52e0*/  BRA.U !UP0, `(.L_x_99) ;  /* 0x0000000108a47547 */ /* 0x000fea000b800000 */
[----:B------:R-:W-:Y:S02]  /*52f0*/  UIMAD.WIDE.U32 UR8, UR13, UR47, URZ ;  /* 0x0000002f0d0872a5 */ /* 0x000fe4000f8e00ff */
[----:B------:R-:W-:Y:S02]  /*5300*/  UIMAD.WIDE.U32 UR10, UR14, UR44, URZ ;  /* 0x0000002c0e0a72a5 */ /* 0x000fe4000f8e00ff */
[----:B------:R-:W-:Y:S02]  /*5310*/  USEL UR4, UR26, UR28, !UP5 ;  /* 0x0000001c1a047287 */ /* 0x000fe4000e800000 */
[----:B------:R-:W-:Y:S02]  /*5320*/  USEL UR7, UR27, UR30, !UP6 ;  /* 0x0000001e1b077287 */ /* 0x000fe4000f000000 */
[----:B--2---:R-:W-:Y:S02]  /*5330*/  UIMAD.WIDE.U32 UR18, UR4, UR16, URZ ;  /* 0x00000010041272a5 */ /* 0x004fe4000f8e00ff */
[----:B------:R-:W-:Y:S01]  /*5340*/  UIMAD.WIDE.U32 UR20, UR7, UR16, URZ ;  /* 0x00000010071472a5 */ /* 0x000fe2000f8e00ff */
[----:B------:R-:W-:Y:S02]  /*5350*/  UMOV UR5, UR9 ;  /* 0x0000000900057c82 */ /* 0x000fe40008000000 */
[----:B------:R-:W-:Y:S03]  /*5360*/  USHF.R.U32.HI UR6, URZ, UR31, UR5 ;  /* 0x0000001fff067299 */ /* 0x000fe60008011605 */
[----:B------:R-:W-:Y:S01]  /*5370*/  UMOV UR5, UR11 ;  /* 0x0000000b00057c82 */ /* 0x000fe20008000000 */
[----:B------:R-:W-:Y:S02]  /*5380*/  USEL UR6, UR13, UR6, !UP5 ;  /* 0x000000060d067287 */ /* 0x000fe4000e800000 */
[----:B------:R-:W-:Y:S02]  /*5390*/  USHF.R.U32.HI UR8, URZ, UR45, UR5 ;  /* 0x0000002dff087299 */ /* 0x000fe40008011605 */
[----:B------:R-:W-:Y:S01]  /*53a0*/  UIMAD.WIDE.U32 UR10, UR6, UR16, URZ ;  /* 0x00000010060a72a5 */ /* 0x000fe2000f8e00ff */
[----:B------:R-:W-:Y:S02]  /*53b0*/  UMOV UR5, UR19 ;  /* 0x0000001300057c82 */ /* 0x000fe40008000000 */
[----:B------:R-:W-:Y:S03]  /*53c0*/  @UP4 USHF.R.U32.HI UR4, URZ, UR17, UR5 ;  /* 0x00000011ff044299 */ /* 0x000fe60008011605 */
[----:B------:R-:W-:Y:S01]  /*53d0*/  UMOV UR5, UR21 ;  /* 0x0000001500057c82 */ /* 0x000fe20008000000 */
[----:B------:R-:W-:Y:S02]  /*53e0*/  UIMAD UR4, UR40, UR4, URZ ;  /* 0x00000004280472a4 */ /* 0x000fe4000f8e02ff */
[----:B------:R-:W-:Y:S02]  /*53f0*/  @UP4 USHF.R.U32.HI UR7, URZ, UR17, UR5 ;  /* 0x00000011ff074299 */ /* 0x000fe40008011605 */
[----:B------:R-:W-:Y:S02]  /*5400*/  USEL UR5, UR14, UR8, !UP6 ;  /* 0x000000080e057287 */ /* 0x000fe4000f000000 */
[----:B------:R-:W-:Y:S02]  /*5410*/  UIMAD UR8, UR40, UR7, URZ ;  /* 0x00000007280872a4 */ /* 0x000fe4000f8e02ff */
[----:B------:R-:W-:Y:S03]  /*5420*/  UISETP.GE.AND UP0, UPT, UR6, UR4, UPT ;  /* 0x000000040600728c */ /* 0x000fe6000bf06270 */
[----:B------:R-:W-:Y:S01]  /*5430*/  UMOV UR4, UR11 ;  /* 0x0000000b00047c82 */ /* 0x000fe20008000000 */
[----:B------:R-:W-:Y:S02]  /*5440*/  UISETP.GE.OR UP0, UPT, UR5, UR8, UP0 ;  /* 0x000000080500728c */ /* 0x000fe40008706670 */
[----:B------:R-:W-:Y:S02]  /*5450*/  USHF.R.U32.HI UR4, URZ, UR17, UR4 ;  /* 0x00000011ff047299 */ /* 0x000fe40008011604 */
[----:B------:R-:W-:Y:S02]  /*5460*/  UIMAD.WIDE.U32 UR8, UR5, UR16, URZ ;  /* 0x00000010050872a5 */ /* 0x000fe4000f8e00ff */
[----:B------:R-:W-:Y:S04]  /*5470*/  USEL UR10, UR6, UR4, !UP4 ;  /* 0x00000004060a7287 */ /* 0x000fe8000e000000 */
[----:B------:R-:W-:Y:S01]  /*5480*/  UIADD3 UR11, UPT, UPT, -UR10, URZ, URZ ;  /* 0x000000ff0a0b7290 */ /* 0x000fe2000fffe1ff */
[----:B------:R-:W-:Y:S02]  /*5490*/  @!UP0 UMOV UR4, UR9 ;  /* 0x0000000900048c82 */ /* 0x000fe40008000000 */
[----:B------:R-:W-:Y:S02]  /*54a0*/  @!UP0 USHF.R.U32.HI UR4, URZ, UR17, UR4 ;  /* 0x00000011ff048299 */ /* 0x000fe40008011604 */
[----:B------:R-:W-:Y:S02]  /*54b0*/  UIMAD UR8, UR40, UR11, UR6 ;  /* 0x0000000b280872a4 */ /* 0x000fe4000f8e0206 */
[----:B------:R-:W-:Y:S04]  /*54c0*/  @!UP0 USEL UR4, UR5, UR4, !UP4 ;  /* 0x0000000405048287 */ /* 0x000fe8000e000000 */
[----:B------:R-:W-:Y:S02]  /*54d0*/  @!UP0 UIMAD UR8, UR7, UR8, UR4 ;  /* 0x00000008070882a4 */ /* 0x000fe4000f8e0204 */
[----:B------:R-:W-:Y:S02]  /*54e0*/  @!UP0 UIADD3 UR9, UPT, UPT, UR10, -UR4, URZ ;  /* 0x800000040a098290 */ /* 0x000fe4000fffe0ff */
[----:B------:R-:W-:Y:S02]  /*54f0*/  UIADD3 UR4, UPT, UPT, -UR5, URZ, URZ ;  /* 0x000000ff05047290 */ /* 0x000fe4000fffe1ff */
[----:B------:R-:W-:Y:S02]  /*5500*/  UIADD3 UR7, UPT, UPT, -UR6, URZ, URZ ;  /* 0x000000ff06077290 */ /* 0x000fe4000fffe1ff */
[----:B------:R-:W-:Y:S02]  /*5510*/  @!UP0 UIMAD UR6, UR9, UR40, UR5 ;  /* 0x00000028090682a4 */ /* 0x000fe4000f8e0205 */
[----:B------:R-:W-:Y:S02]  /*5520*/  UIMAD UR14, UR15, UR4, UR14 ;  /* 0x000000040f0e72a4 */ /* 0x000fe4000f8e020e */
[----:B------:R-:W-:Y:S01]  /*5530*/  UIMAD UR13, UR46, UR7, UR13 ;  /* 0x000000072e0d72a4 */ /* 0x000fe2000f8e020d */
[----:B------:R-:W-:Y:S02]  /*5540*/  @!UP0 UMOV UR5, UR8 ;  /* 0x0000000800058c82 */ /* 0x000fe40008000000 */
[----:B------:R-:W-:Y:S02]  /*5550*/  UIMAD UR14, UR5, UR15, UR14 ;  /* 0x0000000f050e72a4 */ /* 0x000fe4000f8e020e */
[----:B------:R-:W-:Y:S11]  /*5560*/  UIMAD UR13, UR6, UR46, UR13 ;  /* 0x0000002e060d72a4 */ /* 0x000ff6000f8e020d */
[----:B------:R-:W-:Y:S01]  /*5570*/  @!UPT UIADD3 URZ, UPT, UPT, URZ, URZ, URZ ;  /* 0x000000fffffff290 */ /* 0x000fe2000fffe0ff */
.L_x_99:
[----:B------:R-:W3:Y:S01]  /*5580*/  @!UP2 LDCU.128 UR20, c[0x0][0xb10] ;  /* 0x00016200ff14a7ac */ /* 0x000ee20008000c00 */
[C---:B------:R-:W-:Y:S02]  /*5590*/  ISETP.NE.U32.AND P1, PT, R4.reuse, RZ, PT ;  /* 0x000000ff0400720c */ /* 0x040fe40003f25070 */
[----:B------:R-:W-:Y:S02]  /*55a0*/  ISETP.NE.U32.AND P0, PT, R4, RZ, PT ;  /* 0x000000ff0400720c */ /* 0x000fe40003f05070 */
[C---:B------:R-:W-:Y:S02]  /*55b0*/  ISETP.NE.AND.EX P1, PT, R5.reuse, RZ, PT, P1 ;  /* 0x000000ff0500720c */ /* 0x040fe40003f25310 */
[----:B------:R-:W-:Y:S01]  /*55c0*/  ISETP.NE.AND.EX P0, PT, R5, RZ, PT, P0 ;  /* 0x000000ff0500720c */ /* 0x000fe20003f05300 */
[----:B------:R-:W4:Y:S01]  /*55d0*/  @!UP2 LDCU UR5, c[0x0][0xb0c] ;  /* 0x00016180ff05a7ac */ /* 0x000f220008000800 */
[----:B------:R-:W-:Y:S02]  /*55e0*/  USHF.L.U32 UR11, UR29, 0x6, URZ ;  /* 0x000000061d0b7899 */ /* 0x000fe400080006ff */
[----:B------:R-:W-:Y:S02]  /*55f0*/  USHF.L.U32 UR10, UR32, 0x6, URZ ;  /* 0x00000006200a7899 */ /* 0x000fe400080006ff */
[----:B---3--:R-:W-:Y:S07]  /*5600*/  UIMAD.WIDE.U32 UR6, UR14, UR20, URZ ;  /* 0x000000140e0672a5 */ /* 0x008fee000f8e00ff */
[----:B------:R-:W-:Y:S01]  /*5610*/  @!UP2 UMOV UR4, UR7 ;  /* 0x000000070004ac82 */ /* 0x000fe20008000000 */
[----:B----4-:R-:W-:Y:S02]  /*5620*/  @!UP2 UISETP.NE.AND UP0, UPT, UR5, 0x1, UPT ;  /* 0x000000010500a88c */ /* 0x010fe4000bf05270 */
[----:B------:R-:W-:Y:S02]  /*5630*/  @!UP2 USHF.R.U32.HI UR4, URZ, UR21, UR4 ;  /* 0x00000015ff04a299 */ /* 0x000fe40008011604 */
[----:B------:R-:W-:Y:S02]  /*5640*/  UIMAD.WIDE.U32 UR6, UR13, UR23, URZ ;  /* 0x000000170d0672a5 */ /* 0x000fe4000f8e00ff */
[----:B------:R-:W-:Y:S02]  /*5650*/  @!UP2 USEL UR8, UR14, UR4, !UP0 ;  /* 0x000000040e08a287 */ /* 0x000fe4000c000000 */
[----:B------:R-:W-:Y:S03]  /*5660*/  @!UP2 UISETP.NE.AND UP0, UPT, UR22, 0x1, UPT ;  /* 0x000000011600a88c */ /* 0x000fe6000bf05270 */
[----:B------:R-:W-:Y:S02]  /*5670*/  @!UP2 UMOV UR6, UR7 ;  /* 0x000000070006ac82 */ /* 0x000fe40008000000 */
[----:B------:R-:W3:Y:S02]  /*5680*/  @!UP2 LDCU UR4, c[0x0][0xb20] ;  /* 0x00016400ff04a7ac */ /* 0x000ee40008000800 */
[----:B---3--:R-:W-:Y:S04]  /*5690*/  @!UP2 USHF.R.U32.HI UR6, URZ, UR4, UR6 ;  /* 0x00000004ff06a299 */ /* 0x008fe80008011606 */
[----:B------:R-:W-:Y:S04]  /*56a0*/  @!UP2 USEL UR6, UR13, UR6, !UP0 ;  /* 0x000000060d06a287 */ /* 0x000fe8000c000000 */
[----:B------:R-:W-:Y:S02]  /*56b0*/  @!UP2 UIADD3 UR4, UPT, UPT, -UR8, UR6, URZ ;  /* 0x000000060804a290 */ /* 0x000fe4000fffe1ff */
[----:B------:R-:W-:Y:S02]  /*56c0*/  @!UP2 UIADD3 UR6, UPT, UPT, UR8, -UR6, URZ ;  /* 0x800000060806a290 */ /* 0x000fe4000fffe0ff */
[----:B------:R-:W-:Y:S02]  /*56d0*/  @!UP2 UIMAD UR14, UR4, UR5, UR14 ;  /* 0x00000005040ea2a4 */ /* 0x000fe4000f8e020e */
[----:B------:R-:W-:Y:S01]  /*56e0*/  @!UP2 UIMAD UR13, UR6, UR22, UR13 ;  /* 0x00000016060da2a4 */ /* 0x000fe2000f8e020d */
[----:B------:R-:W-:Y:S11]  /*56f0*/  BRA.U UP3, `(.L_x_100) ;  /* 0x0000000103107547 */ /* 0x000ff6000b800000 */
[----:B------:R-:W-:Y:S04]  /*5700*/  MOV R6, UR33 ;  /* 0x0000002100067c02 */ /* 0x000fe80008000f00 */
[----:B------:R-:W-:Y:S04]  /*5710*/  SHF.L.U32 R6, R6, 0x1f, RZ ;  /* 0x0000001f06067819 */ /* 0x000fe800000006ff */
[----:B------:R-:W3:Y:S02]  /*5720*/  SYNCS.PHASECHK.TRANS64.TRYWAIT P2, [UR24+0x1d8], R6 ;  /* 0x0001d806ff0075a7 */ /* 0x000ee40008041118 */
[----:B---3--:R-:W-:Y:S05]  /*5730*/  @!P2 BRA `(.L_x_101) ;  /* 0x0000003c0074a947 */ /* 0x008fea0003800000 */
.L_x_100:
[----:B------:R-:W-:Y:S05]  /*5740*/  @!P1 BRA `(.L_x_102) ;  /* 0x0000000000309947 */ /* 0x000fea0003800000 */
[----:B------:R-:W-:Y:S01]  /*5750*/  ISETP.NE.U32.AND P1, PT, R2, RZ, PT ;  /* 0x000000ff0200720c */ /* 0x000fe20003f25070 */
[----:B------:R-:W3:Y:S01]  /*5760*/  LDCU.64 UR4, c[0x0][0x358] ;  /* 0x00006b00ff0477ac */ /* 0x000ee20008000a00 */
[----:B------:R-:W-:Y:S02]  /*5770*/  IMAD.MOV.U32 R45, RZ, RZ, 0x1 ;  /* 0x00000001ff2d7424 */ /* 0x000fe400078e00ff */
[----:B------:R-:W-:Y:S11]  /*5780*/  ISETP.NE.AND.EX P1, PT, R3, RZ, PT, P1 ;  /* 0x000000ff0300720c */ /* 0x000ff60003f25310 */
[----:B------:R-:W-:Y:S02]  /*5790*/  @!UPT UIADD3 URZ, UPT, UPT, URZ, URZ, URZ ;  /* 0x000000fffffff290 */ /* 0x000fe4000fffe0ff */
[----:B------:R-:W4:Y:S01]  /*57a0*/  @P1 LDC.64 R8, c[0x0][0x888] ;  /* 0x00022200ff081b82 */ /* 0x000f220000000a00 */
[----:B-1----:R-:W-:Y:S04]  /*57b0*/  @P1 IMAD R0, R4, UR36, RZ ;  /* 0x0000002404001c24 */ /* 0x002fe8000f8e02ff */
[----:B----4-:R-:W-:Y:S04]  /*57c0*/  @P1 IMAD.WIDE R8, R0, 0x4, R8 ;  /* 0x0000000400081825 */ /* 0x010fe800078e0208 */
[----:B------:R-:W-:Y:S01]  /*57d0*/  HFMA2 R0, -RZ, RZ, 0, 5.9604644775390625e-08 ;  /* 0x00000001ff007431 */ /* 0x000fe200000001ff */
[----:B---3-5:R3:W5:Y:S04]  /*57e0*/  @P1 LDG.E R26, desc[UR4][R8.64] ;  /* 0x00000004081a1981 */ /* 0x028768000c1e1900 */
[----:B------:R-:W-:Y:S01]  /*57f0*/  @!P1 PRMT R45, R0, 0x7610, R45 ;  /* 0x00007610002d9816 */ /* 0x000fe2000000002d */
[----:B---3--:R-:W4:Y:S06]  /*5800*/  @!P1 LDC R26, c[0x0][0x880] ;  /* 0x00022000ff1a9b82 */ /* 0x008f2c0000000800 */
.L_x_102:
[----:B----45:R-:W-:Y:S01]  /*5810*/  @!P0 FSETP.EQ.AND P1, PT, R26, RZ, PT ;  /* 0x000000ff1a00820b */ /* 0x030fe20003f22000 */
[----:B------:R-:W-:Y:S01]  /*5820*/  @!UPT UIADD3 URZ, UPT, UPT, URZ, URZ, URZ ;  /* 0x000000fffffff290 */ /* 0x000fe2000fffe0ff */
[----:B------:R-:W-:Y:S11]  /*5830*/  @!P0 BRA `(.L_x_103) ;  /* 0x0000000000188947 */ /* 0x000ff60003800000 */
[----:B------:R-:W-:Y:S02]  /*5840*/  LOP3.LUT P0, RZ, R45, 0xff, RZ, 0xc0, !PT ;  /* 0x000000ff2dff7812 */ /* 0x000fe4000780c0ff */
[----:B------:R-:W-:Y:S04]  /*5850*/  ISETP.NE.U32.AND P1, PT, R2, RZ, PT ;  /* 0x000000ff0200720c */ /* 0x000fe80003f25070 */
[----:B------:R-:W-:Y:S04]  /*5860*/  ISETP.NE.AND.EX P1, PT, R3, RZ, PT, P1 ;  /* 0x000000ff0300720c */ /* 0x000fe80003f25310 */
[----:B------:R-:W-:Y:S03]  /*5870*/  PLOP3.LUT P1, PT, P1, PT, PT, 0x8, 0x80 ;  /* 0x000000000080781c */ /* 0x000fe60000f2e170 */
[----:B------:R-:W-:Y:S11]  /*5880*/  @P0 FSETP.EQ.AND P1, PT, R26, RZ, PT ;  /* 0x000000ff1a00020b */ /* 0x000ff60003f22000 */
[----:B------:R-:W-:Y:S02]  /*5890*/  @!UPT UIADD3 URZ, UPT, UPT, URZ, URZ, URZ ;  /* 0x000000fffffff290 */ /* 0x000fe4000fffe0ff */
.L_x_103:
[----:B------:R-:W-:Y:S01]  /*58a0*/  ULEA UR4, UR12, UR24, 0x3 ;  /* 0x000000180c047291 */ /* 0x000fe2000f8e18ff */
[----:B------:R-:W-:Y:S02]  /*58b0*/  SHF.L.U32 R9, R15, 0x1f, RZ ;  /* 0x0000001f0f097819 */ /* 0x000fe400000006ff */
[----:B------:R-:W-:Y:S04]  /*58c0*/  ELECT P0, URZ, PT ;  /* 0x0000000000ff782f */ /* 0x000fe80003800000 */
[----:B------:R-:W-:Y:S02]  /*58d0*/  PLOP3.LUT P1, PT, P1, P0, PT, 0xf2, 0x2f ;  /* 0x00000000002f781c */ /* 0x000fe40000f21e72 */
[----:B------:R-:W3:Y:S11]  /*58e0*/  SYNCS.PHASECHK.TRANS64.TRYWAIT P2, [UR4+0x1b8], R9 ;  /* 0x0001b809ff0075a7 */ /* 0x000ef60008041104 */
[----:B------:R-:W-:Y:S05]  /*58f0*/  @!P1 IADD3 R8, P0, PT, R16, 0x580, RZ ;  /* 0x0000058010089810 */ /* 0x000fea0007f1e0ff */
[----:B-1----:R-:W-:Y:S01]  /*5900*/  @!P1 IMAD.X R6, RZ, RZ, R17, P0 ;  /* 0x000000ffff069224 */ /* 0x002fe200000e0611 */
[----:B---3--:R-:W-:Y:S07]  /*5910*/  @!P2 BRA `(.L_x_104) ;  /* 0x0000003c0014a947 */ /* 0x008fee0003800000 */
.L_x_219:
[----:B------:R-:W-:Y:S01]  /*5920*/  @!P1 R2UR UR7, R6 ;  /* 0x00000000060792ca */ /* 0x000fe200000e0000 */
[----:B------:R-:W-:Y:S01]  /*5930*/  UIADD3 UR5, UPT, UPT, UR12, 0x1, URZ ;  /* 0x000000010c057890 */ /* 0x000fe2000fffe0ff */
[----:B------:R-:W-:Y:S01]  /*5940*/  @!P1 R2UR UR6, R8 ;  /* 0x00000000080692ca */ /* 0x000fe200000e0000 */
[----:B------:R-:W-:Y:S01]  /*5950*/  UIADD3 UR9, UPT, UPT, UR4, 0x1a0, URZ ;  /* 0x000001a004097890 */ /* 0x000fe2000fffe0ff */
[----:B------:R-:W-:Y:S01]  /*5960*/  @!P1 IMAD.MOV.U32 R6, RZ, RZ, 0x1000 ;  /* 0x00001000ff069424 */ /* 0x000fe200078e00ff */
[----:B------:R-:W-:Y:S01]  /*5970*/  UISETP.NE.AND UP0, UPT, UR5, 0x3, UPT ;  /* 0x000000030500788c */ /* 0x000fe2000bf05270 */
[----:B------:R-:W-:Y:S01]  /*5980*/  VIADD R14, R14, 0x1 ;  /* 0x000000010e0e7836 */ /* 0x000fe20000000000 */
[----:B------:R-:W-:Y:S01]  /*5990*/  UMOV UR22, 0x0 ;  /* 0x0000000000167882 */ /* 0x000fe20000000000 */
[----:B------:R-:W-:Y:S01]  /*59a0*/  UMOV UR23, 0x10000000 ;  /* 0x1000000000177882 */ /* 0x000fe20000000000 */
[----:B------:R-:W-:Y:S04]  /*59b0*/  UPRMT UR20, UR54, 0x654, UR9 ;  /* 0x0000065436147896 */ /* 0x000fe80008000009 */
[----:B-1----:R-:W-:Y:S01]  /*59c0*/  IMAD.U32 R9, RZ, RZ, UR7 ;  /* 0x00000007ff097e24 */ /* 0x002fe2000f8e00ff */
[----:B------:R-:W-:Y:S01]  /*59d0*/  USEL UR7, URZ, 0x1, UP0 ;  /* 0x00000001ff077887 */ /* 0x000fe20008000000 */
[----:B------:R-:W-:Y:S01]  /*59e0*/  IMAD.U32 R8, RZ, RZ, UR6 ;  /* 0x00000006ff087e24 */ /* 0x000fe2000f8e00ff */
[----:B------:R-:W-:Y:S02]  /*59f0*/  USEL UR6, UR5, URZ, UP0 ;  /* 0x000000ff05067287 */ /* 0x000fe40008000000 */
[----:B------:R-:W-:Y:S01]  /*5a00*/  VOTEU.ALL UP0, P1 ;  /* 0x0000000000ff7886 */ /* 0x000fe20000800000 */
[----:B------:R-:W-:Y:S02]  /*5a10*/  @!P1 R2UR UR19, R9 ;  /* 0x00000000091392ca */ /* 0x000fe400000e0000 */
[----:B------:R-:W-:Y:S02]  /*5a20*/  @!P1 R2UR UR18, R8 ;  /* 0x00000000081292ca */ /* 0x000fe400000e0000 */
[----:B------:R-:W-:Y:S01]  /*5a30*/  @!UP0 ULEA UR5, UR12, UR24, 0xc ;  /* 0x000000180c058291 */ /* 0x000fe2000f8e60ff */
[----:B------:R-:W-:Y:S02]  /*5a40*/  LOP3.LUT R15, R15, UR7, RZ, 0x3c, !PT ;  /* 0x000000070f0f7c12 */ /* 0x000fe4000f8e3cff */
[----:B------:R-:W-:Y:S01]  /*5a50*/  UMOV UR12, UR36 ;  /* 0x00000024000c7c82 */ /* 0x000fe20008000000 */
[----:B------:R-:W-:Y:S01]  /*5a60*/  @!UP0 UIADD3 UR8, UPT, UPT, UR5, 0x400, URZ ;  /* 0x0000040005088890 */ /* 0x000fe2000fffe0ff */
[----:B------:R-:W-:Y:S01]  /*5a70*/  SHF.L.U32 R0, R15, 0x1f, RZ ;  /* 0x0000001f0f007819 */ /* 0x000fe200000006ff */
[----:B------:R-:W-:Y:S01]  /*5a80*/  VOTEU.ALL UP0, P1 ;  /* 0x0000000000ff7886 */ /* 0x000fe20000800000 */
[----:B------:R-:W-:Y:S06]  /*5a90*/  ULEA UR5, UR6, UR24, 0x3 ;  /* 0x0000001806057291 */ /* 0x000fec000f8e18ff */
[----:B------:R1:W-:Y:S01]  /*5aa0*/  @!UP0 UTMALDG.3D [UR8], [UR18], desc[UR22] ;  /* 0x00001608120085b4 */ /* 0x0003e20008011000 */
[----:B------:R1:W-:Y:S01]  /*5ab0*/  @!P1 SYNCS.ARRIVE.TRANS64.RED.A0TR RZ, [UR4+0x1a0], R6 ;  /* 0x0001a006ffff99a7 */ /* 0x0003e20008300404 */
[----:B------:R-:W-:Y:S01]  /*5ac0*/  SYNCS.ARRIVE.TRANS64.RED.A1T0 RZ, [UR20], RZ ;  /* 0x000000ffffff79a7 */ /* 0x000fe20008100414 */
[----:B------:R-:W3:Y:S02]  /*5ad0*/  SYNCS.PHASECHK.TRANS64.TRYWAIT P0, [UR5+0x1b8], R0 ;  /* 0x0001b800ff0075a7 */ /* 0x000ee40008001105 */
[----:B-1-3--:R-:W-:Y:S05]  /*5ae0*/  @!P0 BRA `(.L_x_105) ;  /* 0x0000003800b88947 */ /* 0x00afea0003800000 */
.L_x_221:
[----:B------:R-:W-:Y:S01]  /*5af0*/  UIADD3 UR9, UPT, UPT, UR5, 0x1a0, URZ ;  /* 0x000001a005097890 */ /* 0x000fe2000fffe0ff */
[----:B-1----:R-:W-:Y:S01]  /*5b00*/  @!P1 IADD3 R6, P0, PT, R16, 0x580, RZ ;  /* 0x0000058010069810 */ /* 0x002fe20007f1e0ff */
[----:B------:R-:W-:Y:S01]  /*5b10*/  UPLOP3.LUT UP3, UPT, UPT, UPT, UPT, 0x80, 0x8 ;  /* 0x000000000008789c */ /* 0x000fe20003f6f070 */
[----:B------:R-:W-:Y:S01]  /*5b20*/  R2UR UR23, R47 ;  /* 0x000000002f1772ca */ /* 0x000fe200000e0000 */
[----:B------:R-:W-:Y:S01]  /*5b30*/  UMOV UR20, 0x0 ;  /* 0x0000000000147882 */ /* 0x000fe20000000000 */
[----:B------:R-:W-:Y:S01]  /*5b40*/  @!P1 R2UR UR7, R6 ;  /* 0x00000000060792ca */ /* 0x000fe200000e0000 */
[----:B------:R-:W-:Y:S01]  /*5b50*/  @!P1 IMAD.X R0, RZ, RZ, R17, P0 ;  /* 0x000000ffff009224 */ /* 0x000fe200000e0611 */
[----:B------:R-:W-:Y:S01]  /*5b60*/  UMOV UR21, 0x10000000 ;  /* 0x1000000000157882 */ /* 0x000fe20000000000 */
[----:B------:R-:W-:Y:S01]  /*5b70*/  UMOV UR12, UR36 ;  /* 0x00000024000c7c82 */ /* 0x000fe20008000000 */
[----:B------:R-:W-:Y:S01]  /*5b80*/  VOTEU.ALL UP0, P1 ;  /* 0x0000000000ff7886 */ /* 0x000fe20000800000 */
[----:B------:R-:W-:Y:S01]  /*5b90*/  R2UR UR22, R48 ;  /* 0x00000000301672ca */ /* 0x000fe200000e0000 */
[----:B------:R-:W-:Y:S01]  /*5ba0*/  UMOV UR36, UR25 ;  /* 0x0000001900247c82 */ /* 0x000fe20008000000 */
[----:B------:R-:W-:Y:S02]  /*5bb0*/  @!P1 R2UR UR4, R0 ;  /* 0x00000000000492ca */ /* 0x000fe400000e0000 */
[----:B------:R-:W-:Y:S01]  /*5bc0*/  @!UP0 UIADD3 UR10, UPT, UPT, UR10, 0x20, URZ ;  /* 0x000000200a0a8890 */ /* 0x000fe2000fffe0ff */
[C---:B------:R-:W-:Y:S01]  /*5bd0*/  ISETP.NE.AND P0, PT, R14.reuse, 0x2, PT ;  /* 0x000000020e00780c */ /* 0x040fe20003f05270 */
[----:B------:R-:W-:Y:S02]  /*5be0*/  UIADD3 UR32, UPT, UPT, UR13, UR23, URZ ;  /* 0x000000170d207290 */ /* 0x000fe4000fffe0ff */
[----:B------:R-:W-:Y:S01]  /*5bf0*/  IMAD.U32 R8, RZ, RZ, UR7 ;  /* 0x00000007ff087e24 */ /* 0x000fe2000f8e00ff */
[----:B------:R-:W-:Y:S02]  /*5c00*/  SEL R0, RZ, 0x1, P0 ;  /* 0x00000001ff007807 */ /* 0x000fe40000000000 */
[----:B------:R-:W-:Y:S02]  /*5c10*/  SEL R14, R14, RZ, P0 ;  /* 0x000000ff0e0e7207 */ /* 0x000fe40000000000 */
[----:B------:R-:W-:Y:S01]  /*5c20*/  @!P1 R2UR UR18, R8 ;  /* 0x00000000081292ca */ /* 0x000fe200000e0000 */
[----:B------:R-:W-:Y:S01]  /*5c30*/  UIADD3 UR29, UPT, UPT, UR14, UR22, URZ ;  /* 0x000000160e1d7290 */ /* 0x000fe2000fffe0ff */
[----:B------:R-:W-:Y:S01]  /*5c40*/  IMAD.U32 R9, RZ, RZ, UR4 ;  /* 0x00000004ff097e24 */ /* 0x000fe2000f8e00ff */
[----:B------:R-:W-:Y:S01]  /*5c50*/  @!UP0 ULEA UR4, UR6, UR24, 0xc ;  /* 0x0000001806048291 */ /* 0x000fe2000f8e60ff */
[----:B------:R-:W-:Y:S03]  /*5c60*/  LOP3.LUT R13, R13, R0, RZ, 0x3c, !PT ;  /* 0x000000000d0d7212 */ /* 0x000fe600078e3cff */
[----:B------:R-:W-:Y:S01]  /*5c70*/  @!P1 R2UR UR19, R9 ;  /* 0x00000000091392ca */ /* 0x000fe200000e0000 */
[----:B------:R-:W-:Y:S01]  /*5c80*/  @!UP0 UIADD3 UR8, UPT, UPT, UR4, 0x400, URZ ;  /* 0x0000040004088890 */ /* 0x000fe2000fffe0ff */
[----:B------:R-:W-:Y:S01]  /*5c90*/  VOTEU.ALL UP0, P1 ;  /* 0x0000000000ff7886 */ /* 0x000fe20000800000 */
[----:B------:R-:W-:Y:S10]  /*5ca0*/  UPRMT UR4, UR54, 0x654, UR9 ;  /* 0x0000065436047896 */ /* 0x000ff40008000009 */
[----:B------:R1:W-:Y:S01]  /*5cb0*/  @!UP0 UTMALDG.3D [UR8], [UR18], desc[UR20] ;  /* 0x00001408120085b4 */ /* 0x0003e20008011000 */
[----:B------:R3:W-:Y:S01]  /*5cc0*/  @!P1 SYNCS.ARRIVE.TRANS64.RED.A0TR RZ, [UR5+0x1a0], R7 ;  /* 0x0001a007ffff99a7 */ /* 0x0007e20008300405 */
[----:B------:R-:W-:Y:S01]  /*5cd0*/  SYNCS.ARRIVE.TRANS64.RED.A1T0 RZ, [UR4], RZ ;  /* 0x000000ffffff79a7 */ /* 0x000fe20008100404 */
[----:B------:R-:W-:Y:S04]  /*5ce0*/  UIADD3 UR4, UPT, UPT, UR6, 0x1, URZ ;  /* 0x0000000106047890 */ /* 0x000fe8000fffe0ff */
[----:B------:R-:W-:Y:S04]  /*5cf0*/  UISETP.NE.AND UP0, UPT, UR4, 0x3, UPT ;  /* 0x000000030400788c */ /* 0x000fe8000bf05270 */
[----:B------:R-:W-:Y:S06]  /*5d00*/  USEL UR5, URZ, 0x1, UP0 ;  /* 0x00000001ff057887 */ /* 0x000fec0008000000 */
[----:B------:R-:W-:Y:S01]  /*5d10*/  LOP3.LUT R15, R15, UR5, RZ, 0x3c, !PT ;  /* 0x000000050f0f7c12 */ /* 0x000fe2000f8e3cff */
[----:B-1----:R-:W-:Y:S01]  /*5d20*/  USEL UR12, UR4, URZ, UP0 ;  /* 0x000000ff040c7287 */ /* 0x002fe20008000000 */
[----:B------:R-:W-:Y:S11]  /*5d30*/  BRA.U UP1, `(.L_x_106) ;  /* 0xfffffff101f07547 */ /* 0x000ff6000b83ffff */
[----:B------:R-:W-:Y:S01]  /*5d40*/  UIADD3 UR24, UPT, UPT, UR24, 0x1b8, URZ ;  /* 0x000001b818187890 */ /* 0x000fe2000fffe0ff */
[----:B------:R-:W-:-:S03]  /*5d50*/  SHF.L.U32 R2, R15, 0x1f, RZ ;  /* 0x0000001f0f027819 */ /* 0x000fc600000006ff */
[----:B------:R-:W-:-:S09]  /*5d60*/  ULEA UR4, UR12, UR24, 0x3 ;  /* 0x000000180c047291 */ /* 0x000fd2000f8e18ff */
[----:B------:R-:W1:Y:S02]  /*5d70*/  SYNCS.PHASECHK.TRANS64.TRYWAIT P0, [UR4], R2 ;  /* 0x00000002ff0075a7 */ /* 0x000e640008001104 */
[----:B-1----:R-:W-:Y:S05]  /*5d80*/  @!P0 BRA `(.L_x_107) ;  /* 0x0000003800288947 */ /* 0x002fea0003800000 */
.L_x_223:
        /* <DEDUP_REMOVED lines=9> */
.L_x_225:
[----:B------:R-:W-:-:S04]  /*5e20*/  UIADD3 UR4, UPT, UPT, UR4, 0x1, URZ ;  /* 0x0000000104047890 */ /* 0x000fc8000fffe0ff */
[----:B------:R-:W-:-:S04]  /*5e30*/  UISETP.NE.AND UP0, UPT, UR4, 0x3, UPT ;  /* 0x000000030400788c */ /* 0x000fc8000bf05270 */
[----:B------:R-:W-:Y:S02]  /*5e40*/  USEL UR5, URZ, 0x1, UP0 ;  /* 0x00000001ff057887 */ /* 0x000fe40008000000 */
[----:B------:R-:W-:-:S04]  /*5e50*/  USEL UR4, UR4, URZ, UP0 ;  /* 0x000000ff04047287 */ /* 0x000fc80008000000 */
[----:B------:R-:W-:Y:S01]  /*5e60*/  ULEA UR4, UR4, UR24, 0x3 ;  /* 0x0000001804047291 */ /* 0x000fe2000f8e18ff */
[----:B-1----:R-:W-:-:S04]  /*5e70*/  LOP3.LUT R2, R15, UR5, RZ, 0x3c, !PT ;  /* 0x000000050f027c12 */ /* 0x002fc8000f8e3cff */
[----:B------:R-:W-:Y:S01]  /*5e80*/  SHF.L.U32 R2, R2, 0x1f, RZ ;  /* 0x0000001f02027819 */ /* 0x000fe200000006ff */
[----:B------:R-:W-:-:S07]  /*5e90*/  IMAD.U32 R0, RZ, RZ, UR4 ;  /* 0x00000004ff007e24 */ /* 0x000fce000f8e00ff */
.L_x_109:
[----:B-1----:R1:W4:Y:S02]  /*5ea0*/  SYNCS.PHASECHK.TRANS64.TRYWAIT P0, [R0+URZ], R2 ;  /* 0x00000002000075a7 */ /* 0x00232400080011ff */
[----:B----4-:R-:W-:Y:S05]  /*5eb0*/  @!P0 NANOSLEEP.SYNCS 0x989680 ;  /* 0x009896800000895d */ /* 0x010fea0003900000 */
[----:B------:R-:W4:Y:S02]  /*5ec0*/  @!P0 SYNCS.PHASECHK.TRANS64 P0, [R0+URZ], R2 ;  /* 0x00000002000085a7 */ /* 0x000f2400080010ff */
[----:B--2-4-:R-:W-:Y:S05]  /*5ed0*/  @P0 EXIT ;  /* 0x000000000000094d */ /* 0x014fea0003800000 */
[----:B------:R-:W-:Y:S05]  /*5ee0*/  BRA `(.L_x_109) ;  /* 0xfffffffc00ec7947 */ /* 0x000fea000383ffff */
.L_x_97:
[----:B------:R-:W-:-:S06]  /*5ef0*/  UISETP.GE.AND UP0, UPT, UR22, 0x4, UPT ;  /* 0x000000041600788c */ /* 0x000fcc000bf06270 */
[----:B------:R-:W-:-:S13]  /*5f00*/  PLOP3.LUT P0, PT, PT, PT, UP0, 0x80, 0x8 ;  /* 0x000000000008781c */ /* 0x000fda0003f0f008 */
[----:B-1----:R-:W-:Y:S05]  /*5f10*/  @!P0 EXIT ;  /* 0x000000000000894d */ /* 0x002fea0003800000 */
[----:B------:R-:W-:Y:S01]  /*5f20*/  BAR.SYNC.DEFER_BLOCKING 0x6, 0xa0 ;  /* 0x0182800000007b1d */ /* 0x000fe20000010000 */
[C---:B------:R-:W-:Y:S01]  /*5f30*/  IMAD.SHL.U32 R3, R55.reuse, 0x20, RZ ;  /* 0x0000002037037824 */ /* 0x040fe200078e00ff */
[C---:B------:R-:W-:Y:S01]  /*5f40*/  LOP3.LUT P0, RZ, R55.reuse, 0x4, RZ, 0xc0, !PT ;  /* 0x0000000437ff7812 */ /* 0x040fe2000780c0ff */
[C---:B------:R-:W-:Y:S01]  /*5f50*/  IMAD.SHL.U32 R2, R55.reuse, 0x10, RZ ;  /* 0x0000001037027824 */ /* 0x040fe200078e00ff */
[----:B------:R-:W-:Y:S01]  /*5f60*/  CS2R R52, SRZ ;  /* 0x0000000000347805 */ /* 0x000fe2000001ff00 */
[----:B------:R-:W-:Y:S01]  /*5f70*/  IMAD.SHL.U32 R44, R55, 0x4, RZ ;  /* 0x00000004372c7824 */ /* 0x000fe200078e00ff */
[----:B------:R-:W-:Y:S01]  /*5f80*/  UMOV UR44, 0x400 ;  /* 0x00000400002c7882 */ /* 0x000fe20000000000 */
[----:B------:R-:W1:Y:S01]  /*5f90*/  LDCU.64 UR4, c[0x0][0x890] ;  /* 0x00011200ff0477ac */ /* 0x000e620008000a00 */
[----:B------:R-:W2:Y:S01]  /*5fa0*/  LDC.64 R42, c[0x0][0x8b0] ;  /* 0x00022c00ff2a7b82 */ /* 0x000ea20000000a00 */
[----:B------:R-:W-:Y:S01]  /*5fb0*/  LOP3.LUT R4, R3, 0xc0, RZ, 0xc0, !PT ;  /* 0x000000c003047812 */ /* 0x000fe200078ec0ff */
[----:B------:R-:W-:Y:S01]  /*5fc0*/  IMAD.U32 R23, R55, 0x10000, RZ ;  /* 0x0001000037177824 */ /* 0x000fe200078e00ff */
[----:B------:R-:W-:Y:S01]  /*5fd0*/  ULEA UR44, UR54, UR44, 0x18 ;  /* 0x0000002c362c7291 */ /* 0x000fe2000f8ec0ff */
[----:B------:R-:W-:Y:S01]  /*5fe0*/  LOP3.LUT R2, R2, 0x600, RZ, 0xc0, !PT ;  /* 0x0000060002027812 */ /* 0x000fe200078ec0ff */
[----:B------:R-:W-:Y:S01]  /*5ff0*/  IMAD.MOV.U32 R54, RZ, RZ, 0x10 ;  /* 0x00000010ff367424 */ /* 0x000fe200078e00ff */
[----:B------:R-:W-:Y:S01]  /*6000*/  LOP3.LUT R44, R4, 0x18, R44, 0xf8, !PT ;  /* 0x00000018042c7812 */ /* 0x000fe200078ef82c */
[----:B------:R-:W-:Y:S01]  /*6010*/  IMAD.MOV.U32 R22, RZ, RZ, RZ ;  /* 0x000000ffff167224 */ /* 0x000fe200078e00ff */
[----:B------:R-:W3:Y:S01]  /*6020*/  LDC.64 R40, c[0x0][0x8a8] ;  /* 0x00022a00ff287b82 */ /* 0x000ee20000000a00 */
[----:B------:R-:W-:Y:S01]  /*6030*/  SHF.R.U32.HI R4, RZ, 0x1, R55 ;  /* 0x00000001ff047819 */ /* 0x000fe20000011637 */
[----:B------:R-:W-:Y:S01]  /*6040*/  IMAD.MOV.U32 R51, RZ, RZ, RZ ;  /* 0x000000ffff337224 */ /* 0x000fe200078e00ff */
[----:B------:R-:W-:Y:S01]  /*6050*/  LOP3.LUT R2, R2, 0x20, R3, 0xf8, !PT ;  /* 0x0000002002027812 */ /* 0x000fe200078ef803 */
[----:B------:R-:W4:Y:S01]  /*6060*/  LDCU UR63, c[0x0][0x370] ;  /* 0x00006e00ff3f77ac */ /* 0x000f220008000800 */
[----:B------:R-:W-:-:S02]  /*6070*/  LOP3.LUT R23, R23, 0x600000, RZ, 0xc0, !PT ;  /* 0x0060000017177812 */ /* 0x000fc400078ec0ff */
[----:B------:R-:W-:Y:S01]  /*6080*/  LOP3.LUT R44, R44, 0x8, R4, 0x78, !PT ;  /* 0x000000082c2c7812 */ /* 0x000fe200078e7804 */
[----:B------:R-:W4:Y:S01]  /*6090*/  LDS R0, [UR44+0x290] ;  /* 0x0002902cff007984 */ /* 0x000f220008000800 */
[----:B-1----:R-:W-:Y:S01]  /*60a0*/  IMAD.U32 R57, RZ, RZ, UR4 ;  /* 0x00000004ff397e24 */ /* 0x002fe2000f8e00ff */
[----:B------:R-:W-:Y:S01]  /*60b0*/  UIADD3 UR4, UPT, UPT, UR44, 0x400, URZ ;  /* 0x000004002c047890 */ /* 0x000fe2000fffe0ff */
[----:B------:R-:W-:Y:S01]  /*60c0*/  LOP3.LUT R2, R2, 0x100, R3, 0xf8, !PT ;  /* 0x0000010002027812 */ /* 0x000fe200078ef803 */
[----:B------:R-:W-:Y:S01]  /*60d0*/  IMAD.U32 R56, RZ, RZ, UR5 ;  /* 0x00000005ff387e24 */ /* 0x000fe2000f8e00ff */
[----:B------:R-:W-:Y:S01]  /*60e0*/  LOP3.LUT R55, R55, 0x60, RZ, 0xc0, !PT ;  /* 0x0000006037377812 */ /* 0x000fe200078ec0ff */
[----:B------:R-:W1:Y:S01]  /*60f0*/  LDCU UR41, c[0x0][0xb0c] ;  /* 0x00016180ff2977ac */ /* 0x000e620008000800 */
[----:B------:R-:W-:Y:S01]  /*6100*/  LOP3.LUT R44, R2, R44, RZ, 0xfc, !PT ;  /* 0x0000002c022c7212 */ /* 0x000fe200078efcff */
[----:B------:R-:W-:Y:S01]  /*6110*/  IMAD.U32 R59, RZ, RZ, UR4 ;  /* 0x00000004ff3b7e24 */ /* 0x000fe2000f8e00ff */
[----:B------:R-:W-:Y:S01]  /*6120*/  SEL R54, R54, 0xfffffff0, !P0 ;  /* 0xfffffff036367807 */ /* 0x000fe20004000000 */
[----:B------:R-:W1:Y:S01]  /*6130*/  LDCU UR39, c[0x0][0xb30] ;  /* 0x00016600ff2777ac */ /* 0x000e620008000800 */
[----:B------:R-:W1:Y:S01]  /*6140*/  LDCU.64 UR60, c[0x0][0x888] ;  /* 0x00011100ff3c77ac */ /* 0x000e620008000a00 */
[----:B------:R-:W1:Y:S01]  /*6150*/  LDCU.64 UR42, c[0x0][0xb28] ;  /* 0x00016500ff2a77ac */ /* 0x000e620008000a00 */
[----:B------:R-:W1:Y:S01]  /*6160*/  LDCU.128 UR56, c[0x0][0xb10] ;  /* 0x00016200ff3877ac */ /* 0x000e620008000c00 */
[----:B------:R-:W1:Y:S01]  /*6170*/  LDCU UR62, c[0x0][0x374] ;  /* 0x00006e80ff3e77ac */ /* 0x000e620008000800 */
[----:B------:R-:W-:Y:S01]  /*6180*/  UMOV UR55, 0x1 ;  /* 0x0000000100377882 */ /* 0x000fe20000000000 */
[----:B------:R-:W-:Y:S01]  /*6190*/  UMOV UR46, URZ ;  /* 0x000000ff002e7c82 */ /* 0x000fe20008000000 */
[----:B------:R-:W-:Y:S01]  /*61a0*/  UMOV UR53, URZ ;  /* 0x000000ff00357c82 */ /* 0x000fe20008000000 */
[----:B------:R-:W-:Y:S01]  /*61b0*/  UMOV UR52, URZ ;  /* 0x000000ff00347c82 */ /* 0x000fe20008000000 */
[----:B-1234-:R-:W-:-:S07]  /*61c0*/  IMAD.IADD R23, R0, 0x1, R23 ;  /* 0x0000000100177824 */ /* 0x01efce00078e0217 */
.L_x_140:
[C---:B------:R-:W-:Y:S02]  /*61d0*/  LEA R0, R51.reuse, UR44, 0x3 ;  /* 0x0000002c33007c11 */ /* 0x040fe4000f8e18ff */
[----:B------:R-:W-:Y:S02]  /*61e0*/  SHF.L.U32 R2, R52, 0x1f, RZ ;  /* 0x0000001f34027819 */ /* 0x000fe400000006ff */
[----:B-1----:R-:W-:Y:S02]  /*61f0*/  LEA R4, R51, UR44, 0x4 ;  /* 0x0000002c33047c11 */ /* 0x002fe4000f8e20ff */
[----:B------:R-:W1:Y:S02]  /*6200*/  SYNCS.PHASECHK.TRANS64.TRYWAIT P0, [R0+URZ+0x1e0], R2 ;  /* 0x0001e002000075a7 */ /* 0x000e6400080011ff */
[----:B-1----:R-:W-:Y:S05]  /*6210*/  @!P0 BRA `(.L_x_110) ;  /* 0x0000003400348947 */ /* 0x002fea0003800000 */
.L_x_226:
[----:B------:R-:W-:Y:S01]  /*6220*/  R2UR UR7, R58 ;  /* 0x000000003a0772ca */ /* 0x000fe200000e0000 */
[----:B------:R-:W2:Y:S01]  /*6230*/  LDS.128 R4, [R4+0x270] ;  /* 0x0002700004047984 */ /* 0x000ea20000000c00 */
[----:B-1----:R-:W-:Y:S01]  /*6240*/  VIADD R0, R0, 0x1f0 ;  /* 0x000001f000007836 */ /* 0x002fe20000000000 */
[----:B------:R-:W-:Y:S04]  /*6250*/  UISETP.GE.AND UP0, UPT, UR40, 0x1, UPT ;  /* 0x000000012800788c */ /* 0x000fe8000bf06270 */
[----:B------:R-:W-:Y:S01]  /*6260*/  PRMT R0, RZ, 0x654, R0 ;  /* 0x00000654ff007816 */ /* 0x000fe20000000000 */
[----:B------:R-:W-:Y:S01]  /*6270*/  @!PT LDS RZ, [RZ] ;  /* 0x00000000fffff984 */ /* 0x000fe20000000800 */
[----:B------:R-:W-:Y:S01]  /*6280*/  @!PT LDS RZ, [RZ] ;  /* 0x00000000fffff984 */ /* 0x000fe20000000800 */
[----:B------:R-:W-:Y:S01]  /*6290*/  @!PT LDS RZ, [RZ] ;  /* 0x00000000fffff984 */ /* 0x000fe20000000800 */
[----:B------:R-:W-:Y:S01]  /*62a0*/  @!PT LDS RZ, [RZ] ;  /* 0x00000000fffff984 */ /* 0x000fe20000000800 */
[----:B------:R1:W-:Y:S06]  /*62b0*/  MEMBAR.ALL.CTA ;  /* 0x0000000000007992 */ /* 0x0003ec0000008000 */
[----:B-1----:R-:W1:Y:S02]  /*62c0*/  FENCE.VIEW.ASYNC.S ;  /* 0x00000000000073c6 */ /* 0x002e640000000000 */
[----:B-1----:R1:W-:Y:S01]  /*62d0*/  SYNCS.ARRIVE.TRANS64.RED.A1T0 RZ, [R0+URZ], RZ ;  /* 0x000000ff00ff79a7 */ /* 0x0023e200081004ff */
[----:B--2---:R-:W-:Y:S11]  /*62e0*/  LOP3.LUT P0, RZ, R6, 0x1, RZ, 0xc0, !PT ;  /* 0x0000000106ff7812 */ /* 0x004ff6000780c0ff */
[----:B------:R-:W-:Y:S02]  /*62f0*/  @!UPT UIADD3 URZ, UPT, UPT, URZ, URZ, URZ ;  /* 0x000000fffffff290 */ /* 0x000fe4000fffe0ff */
[----:B------:R-:W-:Y:S01]  /*6300*/  VOTEU.ANY UP1, P0 ;  /* 0x0000000000ff7886 */ /* 0x000fe20000020100 */
[----:B------:R-:W-:Y:S01]  /*6310*/  PLOP3.LUT P0, PT, PT, PT, UP1, 0x80, 0x8 ;  /* 0x000000000008781c */ /* 0x000fe20003f0f018 */
[----:B------:R-:W-:Y:S06]  /*6320*/  UP2UR UR4, UPR, URZ, 0x2 ;  /* 0x00000002ff047883 */ /* 0x000fec0008000000 */
[----:B------:R-:W-:Y:S06]  /*6330*/  IMAD.U32 R60, RZ, RZ, UR4 ;  /* 0x00000004ff3c7e24 */ /* 0x000fec000f8e00ff */
[----:B------:R-:W-:Y:S02]  /*6340*/  @P0 SHF.R.U32.HI R2, RZ, 0x10, R5 ;  /* 0x00000010ff020819 */ /* 0x000fe40000011605 */
[----:B------:R-:W-:Y:S02]  /*6350*/  @P0 MOV R3, R4 ;  /* 0x0000000400030202 */ /* 0x000fe40000000f00 */
[----:B------:R-:W-:Y:S02]  /*6360*/  @P0 R2UR UR4, R2 ;  /* 0x00000000020402ca */ /* 0x000fe400000e0000 */
[----:B------:R-:W-:Y:S02]  /*6370*/  @P0 LOP3.LUT R4, R5, 0xffff, RZ, 0xc0, !PT ;  /* 0x0000ffff05040812 */ /* 0x000fe400078ec0ff */
[----:B------:R-:W-:Y:S02]  /*6380*/  @P0 R2UR UR6, R3 ;  /* 0x00000000030602ca */ /* 0x000fe400000e0000 */
[----:B------:R-:W-:Y:S07]  /*6390*/  @P0 R2UR UR5, R4 ;  /* 0x00000000040502ca */ /* 0x000fee00000e0000 */
[----:B------:R-:W-:Y:S02]  /*63a0*/  @UP1 UMOV UR7, UR4 ;  /* 0x0000000400071c82 */ /* 0x000fe40008000000 */
[----:B------:R-:W-:Y:S02]  /*63b0*/  IMAD.U32 R58, RZ, RZ, UR7 ;  /* 0x00000007ff3a7e24 */ /* 0x000fe4000f8e00ff */
[----:B------:R-:W-:Y:S02]  /*63c0*/  @UP1 UMOV UR38, UR6 ;  /* 0x0000000600261c82 */ /* 0x000fe40008000000 */
[----:B------:R-:W-:Y:S01]  /*63d0*/  @UP1 UMOV UR37, UR5 ;  /* 0x0000000500251c82 */ /* 0x000fe20008000000 */
[----:B-1----:R-:W-:Y:S05]  /*63e0*/  BRA.U !UP0, `(.L_x_111) ;  /* 0x0000000108cc7547 */ /* 0x002fea000b800000 */
[----:B------:R-:W1:Y:S01]  /*63f0*/  LDCU UR12, c[0x0][0xb20] ;  /* 0x00016400ff0c77ac */ /* 0x000e620008000800 */
[----:B------:R-:W-:Y:S02]  /*6400*/  UIMAD.WIDE.U32 UR4, UR62, UR59, URZ ;  /* 0x0000003b3e0472a5 */ /* 0x000fe4000f8e00ff */
[----:B------:R-:W-:Y:S02]  /*6410*/  UIMAD.WIDE.U32 UR6, UR63, UR56, URZ ;  /* 0x000000383f0672a5 */ /* 0x000fe4000f8e00ff */
[----:B------:R-:W-:Y:S02]  /*6420*/  UISETP.NE.AND UP0, UPT, UR58, 0x1, UPT ;  /* 0x000000013a00788c */ /* 0x000fe4000bf05270 */
[----:B------:R-:W-:Y:S02]  /*6430*/  UIMAD.WIDE.U32 UR8, UR37, UR59, URZ ;  /* 0x0000003b250872a5 */ /* 0x000fe4000f8e00ff */
[----:B------:R-:W-:Y:S02]  /*6440*/  UIMAD.WIDE.U32 UR10, UR38, UR56, URZ ;  /* 0x00000038260a72a5 */ /* 0x000fe4000f8e00ff */
[----:B------:R-:W-:Y:S02]  /*6450*/  UISETP.NE.AND UP1, UPT, UR41, 0x1, UPT ;  /* 0x000000012900788c */ /* 0x000fe4000bf25270 */
[----:B------:R-:W-:Y:S01]  /*6460*/  UISETP.NE.AND UP2, UPT, UR40, 0x1, UPT ;  /* 0x000000012800788c */ /* 0x000fe2000bf45270 */
[----:B------:R-:W-:Y:S02]  /*6470*/  UMOV UR4, UR5 ;  /* 0x0000000500047c82 */ /* 0x000fe40008000000 */
[----:B-1----:R-:W-:Y:S03]  /*6480*/  USHF.R.U32.HI UR5, URZ, UR12, UR4 ;  /* 0x0000000cff057299 */ /* 0x002fe60008011604 */
[----:B------:R-:W-:Y:S02]  /*6490*/  UMOV UR4, UR7 ;  /* 0x0000000700047c82 */ /* 0x000fe40008000000 */
[----:B------:R-:W-:Y:S02]  /*64a0*/  USHF.R.U32.HI UR7, URZ, UR57, UR4 ;  /* 0x00000039ff077299 */ /* 0x000fe40008011604 */
[----:B------:R-:W-:Y:S02]  /*64b0*/  USEL UR4, UR62, UR5, !UP0 ;  /* 0x000000053e047287 */ /* 0x000fe4000c000000 */
[----:B------:R-:W-:Y:S01]  /*64c0*/  USEL UR7, UR63, UR7, !UP1 ;  /* 0x000000073f077287 */ /* 0x000fe2000c800000 */
[----:B------:R-:W-:Y:S01]  /*64d0*/  UMOV UR5, UR9 ;  /* 0x0000000900057c82 */ /* 0x000fe20008000000 */
[----:B------:R-:W-:Y:S02]  /*64e0*/  UIMAD.WIDE.U32 UR8, UR4, UR42, URZ ;  /* 0x0000002a040872a5 */ /* 0x000fe4000f8e00ff */
[----:B------:R-:W-:Y:S03]  /*64f0*/  USHF.R.U32.HI UR6, URZ, UR12, UR5 ;  /* 0x0000000cff067299 */ /* 0x000fe60008011605 */
[----:B------:R-:W-:Y:S01]  /*6500*/  UMOV UR5, UR11 ;  /* 0x0000000b00057c82 */ /* 0x000fe20008000000 */
[----:B------:R-:W-:Y:S02]  /*6510*/  UIMAD.WIDE.U32 UR10, UR7, UR42, URZ ;  /* 0x0000002a070a72a5 */ /* 0x000fe4000f8e00ff */
[----:B------:R-:W-:Y:S02]  /*6520*/  USHF.R.U32.HI UR12, URZ, UR57, UR5 ;  /* 0x00000039ff0c7299 */ /* 0x000fe40008011605 */
[----:B------:R-:W-:Y:S01]  /*6530*/  USEL UR6, UR37, UR6, !UP0 ;  /* 0x0000000625067287 */ /* 0x000fe2000c000000 */
[----:B------:R-:W-:Y:S02]  /*6540*/  UMOV UR5, UR9 ;  /* 0x0000000900057c82 */ /* 0x000fe40008000000 */
[----:B------:R-:W-:Y:S01]  /*6550*/  UMOV UR10, UR11 ;  /* 0x0000000b000a7c82 */ /* 0x000fe20008000000 */
[----:B------:R-:W-:Y:S02]  /*6560*/  @UP2 USHF.R.U32.HI UR4, URZ, UR43, UR5 ;  /* 0x0000002bff042299 */ /* 0x000fe40008011605 */
[----:B------:R-:W-:Y:S02]  /*6570*/  @UP2 USHF.R.U32.HI UR7, URZ, UR43, UR10 ;  /* 0x0000002bff072299 */ /* 0x000fe4000801160a */
[----:B------:R-:W-:Y:S02]  /*6580*/  UIMAD UR4, UR40, UR4, URZ ;  /* 0x00000004280472a4 */ /* 0x000fe4000f8e02ff */
[----:B------:R-:W-:Y:S02]  /*6590*/  UIMAD.WIDE.U32 UR10, UR6, UR42, URZ ;  /* 0x0000002a060a72a5 */ /* 0x000fe4000f8e00ff */
[----:B------:R-:W-:Y:S02]  /*65a0*/  USEL UR5, UR38, UR12, !UP1 ;  /* 0x0000000c26057287 */ /* 0x000fe4000c800000 */
[----:B------:R-:W-:Y:S02]  /*65b0*/  UIMAD UR8, UR40, UR7, URZ ;  /* 0x00000007280872a4 */ /* 0x000fe4000f8e02ff */
[----:B------:R-:W-:Y:S03]  /*65c0*/  UISETP.GE.AND UP0, UPT, UR6, UR4, UPT ;  /* 0x000000040600728c */ /* 0x000fe6000bf06270 */
[----:B------:R-:W-:Y:S01]  /*65d0*/  UMOV UR4, UR11 ;  /* 0x0000000b00047c82 */ /* 0x000fe20008000000 */
[----:B------:R-:W-:Y:S02]  /*65e0*/  UISETP.GE.OR UP0, UPT, UR5, UR8, UP0 ;  /* 0x000000080500728c */ /* 0x000fe40008706670 */
[----:B------:R-:W-:Y:S02]  /*65f0*/  USHF.R.U32.HI UR4, URZ, UR43, UR4 ;  /* 0x0000002bff047299 */ /* 0x000fe40008011604 */
[----:B------:R-:W-:Y:S02]  /*6600*/  UIMAD.WIDE.U32 UR8, UR5, UR42, URZ ;  /* 0x0000002a050872a5 */ /* 0x000fe4000f8e00ff */
[----:B------:R-:W-:Y:S02]  /*6610*/  USEL UR11, UR6, UR4, !UP2 ;  /* 0x00000004060b7287 */ /* 0x000fe4000d000000 */
[----:B------:R-:W-:Y:S02]  /*6620*/  UIADD3 UR8, UPT, UPT, -UR5, URZ, URZ ;  /* 0x000000ff05087290 */ /* 0x000fe4000fffe1ff */
[----:B------:R-:W-:Y:S01]  /*6630*/  UIADD3 UR10, UPT, UPT, -UR11, URZ, URZ ;  /* 0x000000ff0b0a7290 */ /* 0x000fe2000fffe1ff */
[----:B------:R-:W-:Y:S01]  /*6640*/  @!UP0 UMOV UR4, UR9 ;  /* 0x0000000900048c82 */ /* 0x000fe20008000000 */
[----:B------:R-:W-:Y:S02]  /*6650*/  UIADD3 UR9, UPT, UPT, -UR6, URZ, URZ ;  /* 0x000000ff06097290 */ /* 0x000fe4000fffe1ff */
[----:B------:R-:W-:Y:S02]  /*6660*/  @!UP0 USHF.R.U32.HI UR4, URZ, UR43, UR4 ;  /* 0x0000002bff048299 */ /* 0x000fe40008011604 */
[----:B------:R-:W-:Y:S02]  /*6670*/  UIMAD UR10, UR40, UR10, UR6 ;  /* 0x0000000a280a72a4 */ /* 0x000fe4000f8e0206 */
[----:B------:R-:W-:Y:S04]  /*6680*/  @!UP0 USEL UR4, UR5, UR4, !UP2 ;  /* 0x0000000405048287 */ /* 0x000fe8000d000000 */
[----:B------:R-:W-:Y:S02]  /*6690*/  @!UP0 UIMAD UR10, UR7, UR10, UR4 ;  /* 0x0000000a070a82a4 */ /* 0x000fe4000f8e0204 */
[----:B------:R-:W-:Y:S02]  /*66a0*/  @!UP0 UIADD3 UR11, UPT, UPT, UR11, -UR4, URZ ;  /* 0x800000040b0b8290 */ /* 0x000fe4000fffe0ff */
[----:B------:R-:W-:Y:S02]  /*66b0*/  UIMAD UR7, UR41, UR8, UR38 ;  /* 0x00000008290772a4 */ /* 0x000fe4000f8e0226 */
[----:B------:R-:W-:Y:S02]  /*66c0*/  @!UP0 UIMAD UR6, UR11, UR40, UR5 ;  /* 0x000000280b0682a4 */ /* 0x000fe4000f8e0205 */
[----:B------:R-:W-:Y:S01]  /*66d0*/  UIMAD UR4, UR58, UR9, UR37 ;  /* 0x000000093a0472a4 */ /* 0x000fe2000f8e0225 */
[----:B------:R-:W-:Y:S02]  /*66e0*/  @!UP0 UMOV UR5, UR10 ;  /* 0x0000000a00058c82 */ /* 0x000fe40008000000 */
[----:B------:R-:W-:Y:S02]  /*66f0*/  UIMAD UR38, UR5, UR41, UR7 ;  /* 0x00000029052672a4 */ /* 0x000fe4000f8e0207 */
[----:B------:R-:W-:Y:S11]  /*6700*/  UIMAD UR37, UR6, UR58, UR4 ;  /* 0x0000003a062572a4 */ /* 0x000ff6000f8e0204 */
[----:B------:R-:W-:Y:S01]  /*6710*/  @!UPT UIADD3 URZ, UPT, UPT, URZ, URZ, URZ ;  /* 0x000000fffffff290 */ /* 0x000fe2000fffe0ff */
.L_x_111:
[----:B------:R-:W-:Y:S01]  /*6720*/  UISETP.NE.AND UP0, UPT, UR39, 0x1, UPT ;  /* 0x000000012700788c */ /* 0x000fe2000bf05270 */
[----:B------:R-:W-:Y:S01]  /*6730*/  R2UR UR11, R59 ;  /* 0x000000003b0b72ca */ /* 0x000fe200000e0000 */
[----:B------:R-:W-:Y:S01]  /*6740*/  USHF.L.U32 UR50, UR29, 0x6, URZ ;  /* 0x000000061d327899 */ /* 0x000fe200080006ff */
[----:B------:R-:W-:Y:S01]  /*6750*/  IADD3 R51, PT, PT, R51, 0x1, RZ ;  /* 0x0000000133337810 */ /* 0x000fe20007ffe0ff */
[----:B------:R-:W-:Y:S07]  /*6760*/  USHF.L.U32 UR49, UR32, 0x6, URZ ;  /* 0x0000000620317899 */ /* 0x000fee00080006ff */
[----:B------:R-:W1:Y:S01]  /*6770*/  @!UP0 LDCU.128 UR12, c[0x0][0xb10] ;  /* 0x00016200ff0c87ac */ /* 0x000e620008000c00 */
[----:B------:R-:W2:Y:S01]  /*6780*/  @!UP0 LDCU UR5, c[0x0][0xb0c] ;  /* 0x00016180ff0587ac */ /* 0x000ea20008000800 */
[----:B------:R-:W3:Y:S01]  /*6790*/  @!UP0 LDCU UR10, c[0x0][0xb20] ;  /* 0x00016400ff0a87ac */ /* 0x000ee20008000800 */
[----:B-1----:R-:W-:Y:S02]  /*67a0*/  UIMAD.WIDE.U32 UR8, UR38, UR12, URZ ;  /* 0x0000000c260872a5 */ /* 0x002fe4000f8e00ff */
[----:B------:R-:W-:Y:S02]  /*67b0*/  UIMAD.WIDE.U32 UR6, UR37, UR15, URZ ;  /* 0x0000000f250672a5 */ /* 0x000fe4000f8e00ff */
[----:B------:R-:W-:Y:S03]  /*67c0*/  @!UP0 UISETP.NE.AND UP1, UPT, UR14, 0x1, UPT ;  /* 0x000000010e00888c */ /* 0x000fe6000bf25270 */
[----:B------:R-:W-:Y:S01]  /*67d0*/  @!UP0 UMOV UR4, UR9 ;  /* 0x0000000900048c82 */ /* 0x000fe20008000000 */
[----:B--2---:R-:W-:Y:S02]  /*67e0*/  @!UP0 UISETP.NE.AND UP2, UPT, UR5, 0x1, UPT ;  /* 0x000000010500888c */ /* 0x004fe4000bf45270 */
[----:B------:R-:W-:Y:S01]  /*67f0*/  @!UP0 USHF.R.U32.HI UR4, URZ, UR13, UR4 ;  /* 0x0000000dff048299 */ /* 0x000fe20008011604 */
[----:B------:R-:W-:Y:S02]  /*6800*/  @!UP0 UMOV UR6, UR7 ;  /* 0x0000000700068c82 */ /* 0x000fe40008000000 */
[----:B---3--:R-:W-:Y:S02]  /*6810*/  @!UP0 USHF.R.U32.HI UR6, URZ, UR10, UR6 ;  /* 0x0000000aff068299 */ /* 0x008fe40008011606 */
[----:B------:R-:W-:Y:S02]  /*6820*/  @!UP0 USEL UR7, UR38, UR4, !UP2 ;  /* 0x0000000426078287 */ /* 0x000fe4000d000000 */
[----:B------:R-:W-:Y:S04]  /*6830*/  @!UP0 USEL UR6, UR37, UR6, !UP1 ;  /* 0x0000000625068287 */ /* 0x000fe8000c800000 */
[----:B------:R-:W-:Y:S02]  /*6840*/  @!UP0 UIADD3 UR4, UPT, UPT, -UR7, UR6, URZ ;  /* 0x0000000607048290 */ /* 0x000fe4000fffe1ff */
[----:B------:R-:W-:Y:S02]  /*6850*/  @!UP0 UIADD3 UR6, UPT, UPT, UR7, -UR6, URZ ;  /* 0x8000000607068290 */ /* 0x000fe4000fffe0ff */
[----:B------:R-:W-:Y:S02]  /*6860*/  @!UP0 UIMAD UR38, UR4, UR5, UR38 ;  /* 0x00000005042682a4 */ /* 0x000fe4000f8e0226 */
[----:B------:R-:W-:Y:S02]  /*6870*/  @!UP0 UIMAD UR37, UR6, UR14, UR37 ;  /* 0x0000000e062582a4 */ /* 0x000fe4000f8e0225 */
[----:B------:R-:W-:Y:S09]  /*6880*/  ULOP3.LUT UP0, URZ, UR11, 0x1b0, URZ, 0xc0, !UPT ;  /* 0x000001b00bff7892 */ /* 0x000ff2000f80c0ff */
[----:B------:R-:W-:Y:S05]  /*6890*/  BRA.U !UP0, `(.L_x_112) ;  /* 0x00000001087c7547 */ /* 0x000fea000b800000 */
[----:B------:R-:W1:Y:S01]  /*68a0*/  LDCU.64 UR8, c[0x4][0x80] ;  /* 0x01001000ff0877ac */ /* 0x000e620008000a00 */
[----:B------:R-:W-:Y:S01]  /*68b0*/  MOV R2, 0x0 ;  /* 0x0000000000027802 */ /* 0x000fe20000000f00 */
[----:B------:R-:W-:Y:S02]  /*68c0*/  HFMA2 R12, -RZ, RZ, 0, 5.9604644775390625e-08 ;  /* 0x00000001ff0c7431 */ /* 0x000fe400000001ff */
[----:B------:R-:W-:Y:S01]  /*68d0*/  IMAD.MOV.U32 R8, RZ, RZ, 0x70 ;  /* 0x00000070ff087424 */ /* 0x000fe200078e00ff */
[----:B------:R2:W3:Y:S01]  /*68e0*/  LDC.64 R14, c[0x4][R2] ;  /* 0x01000000020e7b82 */ /* 0x0004e20000000a00 */
[----:B------:R-:W4:Y:S01]  /*68f0*/  LDCU.64 UR6, c[0x4][0x88] ;  /* 0x01001100ff0677ac */ /* 0x000f220008000a00 */
[----:B------:R-:W-:Y:S01]  /*6900*/  IMAD.MOV.U32 R13, RZ, RZ, RZ ;  /* 0x000000ffff0d7224 */ /* 0x000fe200078e00ff */
[----:B------:R-:W2:Y:S01]  /*6910*/  LDCU.64 UR4, c[0x4][0x8] ;  /* 0x01000100ff0477ac */ /* 0x000ea20008000a00 */
[----:B-1----:R-:W-:Y:S01]  /*6920*/  MOV R5, UR9 ;  /* 0x0000000900057c02 */ /* 0x002fe20008000f00 */
[----:B------:R-:W-:Y:S01]  /*6930*/  IMAD.U32 R4, RZ, RZ, UR8 ;  /* 0x00000008ff047e24 */ /* 0x000fe2000f8e00ff */
[----:B----4-:R-:W-:Y:S01]  /*6940*/  MOV R7, UR7 ;  /* 0x0000000700077c02 */ /* 0x010fe20008000f00 */
[----:B------:R-:W-:Y:S01]  /*6950*/  IMAD.U32 R6, RZ, RZ, UR6 ;  /* 0x00000006ff067e24 */ /* 0x000fe2000f8e00ff */
[----:B--2---:R-:W-:Y:S01]  /*6960*/  MOV R11, UR5 ;  /* 0x00000005000b7c02 */ /* 0x004fe20008000f00 */
[----:B------:R-:W-:Y:S02]  /*6970*/  IMAD.U32 R10, RZ, RZ, UR4 ;  /* 0x00000004ff0a7e24 */ /* 0x000fe4000f8e00ff */
[----:B------:R-:W-:Y:S07]  /*6980*/  LEPC R20, `(.L_x_113) ;  /* 0x000000001014794e */ /* 0x000fee0000000000 */
[----:B---3-5:R-:W-:Y:S05]  /*6990*/  CALL.ABS.NOINC R14 ;  /* 0x000000000e007343 */ /* 0x028fea0003c00000 */
.L_x_113:
[----:B------:R-:W1:Y:S01]  /*69a0*/  LDCU.64 UR8, c[0x4][0x80] ;  /* 0x01001000ff0877ac */ /* 0x000e620008000a00 */
[----:B------:R-:W2:Y:S01]  /*69b0*/  LDC.64 R2, c[0x4][R2] ;  /* 0x0100000002027b82 */ /* 0x000ea20000000a00 */
[----:B------:R-:W-:Y:S02]  /*69c0*/  HFMA2 R12, -RZ, RZ, 0, 5.9604644775390625e-08 ;  /* 0x00000001ff0c7431 */ /* 0x000fe400000001ff */
[----:B------:R-:W-:Y:S02]  /*69d0*/  IMAD.MOV.U32 R8, RZ, RZ, 0x70 ;  /* 0x00000070ff087424 */ /* 0x000fe400078e00ff */
[----:B------:R-:W-:Y:S01]  /*69e0*/  IMAD.MOV.U32 R13, RZ, RZ, RZ ;  /* 0x000000ffff0d7224 */ /* 0x000fe200078e00ff */
[----:B------:R-:W3:Y:S01]  /*69f0*/  LDCU.64 UR6, c[0x4][0x88] ;  /* 0x01001100ff0677ac */ /* 0x000ee20008000a00 */
[----:B------:R-:W4:Y:S01]  /*6a00*/  LDCU.64 UR4, c[0x4][0x8] ;  /* 0x01000100ff0477ac */ /* 0x000f220008000a00 */
[----:B-1----:R-:W-:Y:S02]  /*6a10*/  MOV R4, UR8 ;  /* 0x0000000800047c02 */ /* 0x002fe40008000f00 */
[----:B------:R-:W-:Y:S02]  /*6a20*/  MOV R5, UR9 ;  /* 0x0000000900057c02 */ /* 0x000fe40008000f00 */
[----:B---3--:R-:W-:Y:S01]  /*6a30*/  MOV R7, UR7 ;  /* 0x0000000700077c02 */ /* 0x008fe20008000f00 */
[----:B------:R-:W-:Y:S01]  /*6a40*/  IMAD.U32 R6, RZ, RZ, UR6 ;  /* 0x00000006ff067e24 */ /* 0x000fe2000f8e00ff */
[----:B----4-:R-:W-:Y:S01]  /*6a50*/  MOV R11, UR5 ;  /* 0x00000005000b7c02 */ /* 0x010fe20008000f00 */
[----:B------:R-:W-:Y:S02]  /*6a60*/  IMAD.U32 R10, RZ, RZ, UR4 ;  /* 0x00000004ff0a7e24 */ /* 0x000fe4000f8e00ff */
[----:B------:R-:W-:Y:S07]  /*6a70*/  LEPC R20, `(.L_x_112) ;  /* 0x000000001014794e */ /* 0x000fee0000000000 */
[----:B--2---:R-:W-:Y:S05]  /*6a80*/  CALL.ABS.NOINC R2 ;  /* 0x0000000002007343 */ /* 0x004fea0003c00000 */
.L_x_112:
[----:B------:R-:W-:Y:S02]  /*6a90*/  R2UR UR6, R49 ;  /* 0x00000000310672ca */ /* 0x000fe400000e0000 */
[----:B------:R-:W-:Y:S02]  /*6aa0*/  R2UR UR5, R57 ;  /* 0x00000000390572ca */ /* 0x000fe400000e0000 */
[----:B------:R-:W-:Y:S02]  /*6ab0*/  R2UR UR4, R56 ;  /* 0x00000000380472ca */ /* 0x000fe400000e0000 */
[----:B------:R-:W-:Y:S02]  /*6ac0*/  ISETP.NE.U32.AND P4, PT, R42, RZ, PT ;  /* 0x000000ff2a00720c */ /* 0x000fe40003f85070 */
[----:B------:R-:W-:Y:S02]  /*6ad0*/  ISETP.NE.U32.AND P2, PT, RZ, UR60, PT ;  /* 0x0000003cff007c0c */ /* 0x000fe4000bf45070 */
[----:B------:R-:W-:Y:S02]  /*6ae0*/  ISETP.NE.AND.EX P4, PT, R43, RZ, PT, P4 ;  /* 0x000000ff2b00720c */ /* 0x000fe40003f85340 */
[----:B------:R-:W-:Y:S01]  /*6af0*/  ISETP.NE.AND.EX P2, PT, RZ, UR61, PT, P2 ;  /* 0x0000003dff007c0c */ /* 0x000fe2000bf45320 */
[----:B------:R-:W-:Y:S02]  /*6b00*/  UISETP.NE.AND UP2, UPT, UR6, URZ, UPT ;  /* 0x000000ff0600728c */ /* 0x000fe4000bf45270 */
[----:B------:R-:W-:Y:S04]  /*6b10*/  UISETP.NE.U32.AND UP0, UPT, UR5, URZ, UPT ;  /* 0x000000ff0500728c */ /* 0x000fe8000bf05070 */
[----:B------:R-:W-:Y:S01]  /*6b20*/  UISETP.NE.AND.EX UP1, UPT, UR4, URZ, UPT, UP0 ;  /* 0x000000ff0400728c */ /* 0x000fe2000bf25300 */
[----:B------:R-:W-:Y:S01]  /*6b30*/  PLOP3.LUT P1, PT, PT, PT, UP2, 0x80, 0x8 ;  /* 0x000000000008781c */ /* 0x000fe20003f2f028 */
[----:B------:R-:W-:Y:S03]  /*6b40*/  UPLOP3.LUT UP0, UPT, UPT, UPT, UPT, 0x40, 0x4 ;  /* 0x000000000004789c */ /* 0x000fe60003f0e870 */
[----:B------:R-:W-:Y:S06]  /*6b50*/  @UP2 UPLOP3.LUT UP0, UPT, UPT, UPT, UP1, 0x80, 0x8 ;  /* 0x000000000008289c */ /* 0x000fec0003f0f010 */
[----:B------:R-:W-:Y:S01]  /*6b60*/  PLOP3.LUT P0, PT, PT, PT, UP0, 0x80, 0x8 ;  /* 0x000000000008781c */ /* 0x000fe20003f0f008 */
[----:B------:R-:W-:Y:S01]  /*6b70*/  @!UPT UIADD3 URZ, UPT, UPT, URZ, URZ, URZ ;  /* 0x000000fffffff290 */ /* 0x000fe2000fffe0ff */
[----:B------:R-:W-:Y:S11]  /*6b80*/  BRA.U !UP1, `(.L_x_114) ;  /* 0x0000000109407547 */ /* 0x000ff6000b800000 */
[----:B------:R-:W-:Y:S01]  /*6b90*/  UISETP.NE.U32.AND UP0, UPT, UR60, URZ, UPT ;  /* 0x000000ff3c00728c */ /* 0x000fe2000bf05070 */
[----:B------:R-:W-:Y:S01]  /*6ba0*/  R2UR UR6, R57 ;  /* 0x00000000390672ca */ /* 0x000fe200000e0000 */
[----:B------:R-:W1:Y:S01]  /*6bb0*/  LDCU.64 UR8, c[0x0][0x358] ;  /* 0x00006b00ff0877ac */ /* 0x000e620008000a00 */
[----:B------:R-:W-:Y:S02]  /*6bc0*/  HFMA2 R45, -RZ, RZ, 0, 5.9604644775390625e-08 ;  /* 0x00000001ff2d7431 */ /* 0x000fe400000001ff */
[----:B------:R-:W-:Y:S01]  /*6bd0*/  IMAD.MOV.U32 R0, RZ, RZ, 0x1 ;  /* 0x00000001ff007424 */ /* 0x000fe200078e00ff */
[----:B------:R-:W-:Y:S06]  /*6be0*/  UISETP.NE.AND.EX UP0, UPT, UR61, URZ, UPT, UP0 ;  /* 0x000000ff3d00728c */ /* 0x000fec000bf05300 */
[----:B------:R-:W-:Y:S05]  /*6bf0*/  PLOP3.LUT P3, PT, PT, PT, UP0, 0x80, 0x8 ;  /* 0x000000000008781c */ /* 0x000fea0003f6f008 */
[----:B------:R-:W2:Y:S01]  /*6c00*/  @UP0 LDCU.64 UR4, c[0x0][0x888] ;  /* 0x00011100ff0407ac */ /* 0x000ea20008000a00 */
[----:B------:R-:W-:Y:S07]  /*6c10*/  @UP0 UIMAD UR6, UR36, UR6, URZ ;  /* 0x00000006240602a4 */ /* 0x000fee000f8e02ff */
[----:B------:R-:W-:Y:S01]  /*6c20*/  @!P3 PRMT R45, R0, 0x7610, R45 ;  /* 0x00007610002db816 */ /* 0x000fe2000000002d */
[----:B--2---:R-:W-:Y:S06]  /*6c30*/  @UP0 UIMAD.WIDE UR4, UR6, 0x4, UR4 ;  /* 0x00000004060408a5 */ /* 0x004fec000f8e0204 */
[----:B-----5:R-:W-:Y:S02]  /*6c40*/  IMAD.U32 R26, RZ, RZ, UR4 ;  /* 0x00000004ff1a7e24 */ /* 0x020fe4000f8e00ff */
[----:B------:R-:W-:Y:S03]  /*6c50*/  IMAD.U32 R27, RZ, RZ, UR5 ;  /* 0x00000005ff1b7e24 */ /* 0x000fe6000f8e00ff */
[----:B------:R-:W2:Y:S02]  /*6c60*/  @!UP0 LDCU UR4, c[0x0][0x880] ;  /* 0x00011000ff0487ac */ /* 0x000ea40008000800 */
[----:B-1----:R1:W5:Y:S02]  /*6c70*/  @P3 LDG.E R26, desc[UR8][R26.64] ;  /* 0x000000081a1a3981 */ /* 0x002364000c1e1900 */
[----:B-12---:R-:W-:Y:S02]  /*6c80*/  @!P3 MOV R26, UR4 ;  /* 0x00000004001abc02 */ /* 0x006fe40008000f00 */
.L_x_114:
[----:B------:R-:W-:Y:S05]  /*6c90*/  @!P4 BRA `(.L_x_115) ;  /* 0x000000000024c947 */ /* 0x000fea0003800000 */
[----:B------:R-:W-:Y:S01]  /*6ca0*/  ISETP.NE.U32.AND P3, PT, R40, RZ, PT ;  /* 0x000000ff2800720c */ /* 0x000fe20003f65070 */
[----:B------:R-:W1:Y:S03]  /*6cb0*/  LDCU.64 UR4, c[0x0][0x358] ;  /* 0x00006b00ff0477ac */ /* 0x000e660008000a00 */
[----:B------:R-:W-:Y:S11]  /*6cc0*/  ISETP.NE.AND.EX P3, PT, R41, RZ, PT, P3 ;  /* 0x000000ff2900720c */ /* 0x000ff60003f65330 */
[----:B------:R-:W-:Y:S02]  /*6cd0*/  @!UPT UIADD3 URZ, UPT, UPT, URZ, URZ, URZ ;  /* 0x000000fffffff290 */ /* 0x000fe4000fffe0ff */
[----:B------:R-:W2:Y:S01]  /*6ce0*/  @P3 LDC.64 R2, c[0x0][0x8a8] ;  /* 0x00022a00ff023b82 */ /* 0x000ea20000000a00 */
[----:B------:R-:W-:Y:S04]  /*6cf0*/  @P3 IMAD R0, R42, UR36, RZ ;  /* 0x000000242a003c24 */ /* 0x000fe8000f8e02ff */
[----:B--2---:R-:W-:Y:S05]  /*6d00*/  @P3 IMAD.WIDE R2, R0, 0x4, R2 ;  /* 0x0000000400023825 */ /* 0x004fea00078e0202 */
[----:B-1---5:R1:W5:Y:S02]  /*6d10*/  @P3 LDG.E R24, desc[UR4][R2.64] ;  /* 0x0000000402183981 */ /* 0x022364000c1e1900 */
[----:B-1----:R-:W2:Y:S02]  /*6d20*/  @!P3 LDC R24, c[0x0][0x8a0] ;  /* 0x00022800ff18bb82 */ /* 0x002ea40000000800 */
.L_x_115:
[----:B-----5:R-:W-:Y:S01]  /*6d30*/  FSETP.NEU.AND P3, PT, R26, RZ, PT ;  /* 0x000000ff1a00720b */ /* 0x020fe20003f6d000 */
[----:B------:R-:W-:Y:S01]  /*6d40*/  IMAD.U32 R2, RZ, RZ, UR46 ;  /* 0x0000002eff027e24 */ /* 0x000fe2000f8e00ff */
[----:B------:R-:W-:Y:S01]  /*6d50*/  SEL R5, RZ, 0xffffffff, P2 ;  /* 0xffffffffff057807 */ /* 0x000fe20001000000 */
[----:B------:R-:W-:Y:S01]  /*6d60*/  ULOP3.LUT UR4, UR55, 0x1, URZ, 0x3c, !UPT ;  /* 0x0000000137047892 */ /* 0x000fe2000f8e3cff */
[----:B------:R-:W-:Y:S01]  /*6d70*/  @P1 LOP3.LUT P2, RZ, R45, 0xff, RZ, 0xc0, !PT ;  /* 0x000000ff2dff1812 */ /* 0x000fe2000784c0ff */
[----:B------:R-:W-:Y:S01]  /*6d80*/  BSSY B1, `(.L_x_116) ;  /* 0x000003d000017945 */ /* 0x000fe20003800000 */
[----:B------:R-:W-:Y:S01]  /*6d90*/  @P1 SEL R0, RZ, 0xffffffff, P3 ;  /* 0xffffffffff001807 */ /* 0x000fe20001800000 */
[----:B------:R-:W-:Y:S01]  /*6da0*/  IMAD.MOV.U32 R65, RZ, RZ, 0x1 ;  /* 0x00000001ff417424 */ /* 0x000fe200078e00ff */
[----:B------:R-:W-:Y:S01]  /*6db0*/  LEA R2, R2, UR44, 0x3 ;  /* 0x0000002c02027c11 */ /* 0x000fe2000f8e18ff */
[----:B------:R-:W-:Y:S01]  /*6dc0*/  IMAD.U32 R63, RZ, RZ, UR4 ;  /* 0x00000004ff3f7e24 */ /* 0x000fe2000f8e00ff */
[----:B------:R-:W-:Y:S01]  /*6dd0*/  @P0 SEL R0, R5, R0, !P2 ;  /* 0x0000000005000207 */ /* 0x000fe20005000000 */
[----:B------:R-:W-:Y:S01]  /*6de0*/  IMAD.U32 R64, RZ, RZ, UR46 ;  /* 0x0000002eff407e24 */ /* 0x000fe2000f8e00ff */
[----:B------:R-:W-:Y:S02]  /*6df0*/  LEA R27, R22, UR44, 0x3 ;  /* 0x0000002c161b7c11 */ /* 0x000fe4000f8e18ff */
[----:B------:R-:W-:Y:S02]  /*6e00*/  CS2R R38, SRZ ;  /* 0x0000000000267805 */ /* 0x000fe4000001ff00 */
[----:B------:R-:W-:Y:S02]  /*6e10*/  @P1 LOP3.LUT R0, R0, 0x1, RZ, 0xc0, !PT ;  /* 0x0000000100001812 */ /* 0x000fe400078ec0ff */
[----:B------:R-:W-:Y:S02]  /*6e20*/  CS2R R36, SRZ ;  /* 0x0000000000247805 */ /* 0x000fe4000001ff00 */
[----:B------:R-:W-:Y:S02]  /*6e30*/  SHF.L.U32 R3, R53, 0x1f, RZ ;  /* 0x0000001f35037819 */ /* 0x000fe400000006ff */
[----:B------:R-:W-:Y:S02]  /*6e40*/  CS2R R30, SRZ ;  /* 0x00000000001e7805 */ /* 0x000fe4000001ff00 */
[----:B------:R-:W-:Y:S02]  /*6e50*/  ISETP.NE.U32.OR P5, PT, R0, 0x1, !P1 ;  /* 0x000000010000780c */ /* 0x000fe40004fa5470 */
[----:B------:R-:W-:Y:S02]  /*6e60*/  CS2R R28, SRZ ;  /* 0x00000000001c7805 */ /* 0x000fe4000001ff00 */
[----:B------:R-:W-:Y:S02]  /*6e70*/  PLOP3.LUT P2, PT, PT, PT, UP1, 0x80, 0x8 ;  /* 0x000000000008781c */ /* 0x000fe40003f4f018 */
[----:B------:R-:W-:Y:S02]  /*6e80*/  LEA.HI R25, R22, R22, RZ, 0x1 ;  /* 0x0000001616197211 */ /* 0x000fe400078f08ff */
[----:B------:R-:W-:Y:S02]  /*6e90*/  LOP3.LUT P4, R50, R45, 0xff, RZ, 0xc0, !PT ;  /* 0x000000ff2d327812 */ /* 0x000fe4000788c0ff */
[----:B------:R-:W-:Y:S02]  /*6ea0*/  SEL R4, RZ, 0xffffffff, P3 ;  /* 0xffffffffff047807 */ /* 0x000fe40001800000 */
[----:B------:R-:W-:Y:S02]  /*6eb0*/  P2R R61, PR, RZ, 0x20 ;  /* 0x00000020ff3d7803 */ /* 0x000fe40000000000 */
[----:B------:R-:W-:Y:S03]  /*6ec0*/  @P5 SHF.L.U32 R0, R63, 0x1f, RZ ;  /* 0x0000001f3f005819 */ /* 0x000fe600000006ff */
[----:B------:R-:W-:Y:S01]  /*6ed0*/  @P2 SEL R4, R5, R4, !P4 ;  /* 0x0000000405042207 */ /* 0x000fe20006000000 */
[----:B------:R1:W3:Y:S03]  /*6ee0*/  @P5 SYNCS.PHASECHK.TRANS64.TRYWAIT P1, [R2+URZ+0x1a0], R0 ;  /* 0x0001a000020055a7 */ /* 0x0002e600080211ff */
[----:B------:R-:W-:Y:S04]  /*6ef0*/  LOP3.LUT R4, R4, 0x1, RZ, 0xc0, !PT ;  /* 0x0000000104047812 */ /* 0x000fe800078ec0ff */
[----:B------:R-:W-:Y:S04]  /*6f00*/  ISETP.NE.U32.AND P2, PT, R4, 0x1, PT ;  /* 0x000000010400780c */ /* 0x000fe80003f45070 */
[----:B------:R-:W-:Y:S01]  /*6f10*/  P2R R66, PR, RZ, 0x4 ;  /* 0x00000004ff427803 */ /* 0x000fe20000000000 */
[----:B------:R4:W2:Y:S01]  /*6f20*/  SYNCS.PHASECHK.TRANS64.TRYWAIT P0, [R27+URZ+0x200], R3 ;  /* 0x000200031b0075a7 */ /* 0x0008a200080011ff */
[C---:B-1----:R-:W-:Y:S01]  /*6f30*/  IMAD.SHL.U32 R0, R25.reuse, 0x20, RZ ;  /* 0x0000002019007824 */ /* 0x042fe200078e00ff */
[----:B------:R-:W-:Y:S04]  /*6f40*/  LOP3.LUT R25, R25, 0xffe, RZ, 0xc0, !PT ;  /* 0x00000ffe19197812 */ /* 0x000fe800078ec0ff */
[----:B------:R-:W-:Y:S01]  /*6f50*/  LOP3.LUT R0, R0, 0xffffffc0, RZ, 0xc0, !PT ;  /* 0xffffffc000007812 */ /* 0x000fe200078ec0ff */
[----:B------:R-:W-:Y:S04]  /*6f60*/  IMAD.IADD R25, R22, 0x1, -R25 ;  /* 0x0000000116197824 */ /* 0x000fe800078e0a19 */
[----:B------:R-:W-:Y:S04]  /*6f70*/  IMAD.IADD R0, R23, 0x1, R0 ;  /* 0x0000000117007824 */ /* 0x000fe800078e0200 */
[----:B------:R-:W-:Y:S01]  /*6f80*/  IMAD R25, R25, 0x100000, R0 ;  /* 0x0010000019197824 */ /* 0x000fe200078e0200 */
[----:B---3--:R-:W-:Y:S01]  /*6f90*/  @P5 SEL R65, RZ, 0x1, !P1 ;  /* 0x00000001ff415807 */ /* 0x008fe20004800000 */
[----:B----4-:R-:W-:Y:S06]  /*6fa0*/  @!P5 BRA `(.L_x_117) ;  /* 0x000000000068d947 */ /* 0x010fec0003800000 */
[----:B------:R-:W-:Y:S01]  /*6fb0*/  HFMA2 R31, -RZ, RZ, 0, 0 ;  /* 0x00000000ff1f7431 */ /* 0x000fe200000001ff */
[----:B------:R-:W-:Y:S01]  /*6fc0*/  ISETP.NE.AND P1, PT, R65, RZ, PT ;  /* 0x000000ff4100720c */ /* 0x000fe20003f25270 */
[----:B------:R-:W-:Y:S01]  /*6fd0*/  IMAD.U32 R0, RZ, RZ, UR46 ;  /* 0x0000002eff007e24 */ /* 0x000fe2000f8e00ff */
[----:B------:R-:W-:Y:S11]  /*6fe0*/  BSSY B0, `(.L_x_118) ;  /* 0x0000005000007945 */ /* 0x000ff60003800000 */
[----:B------:R-:W-:Y:S05]  /*6ff0*/  @P1 BRA `(.L_x_119) ;  /* 0x00000000000c1947 */ /* 0x000fea0003800000 */
[----:B------:R-:W-:Y:S04]  /*7000*/  SHF.L.U32 R4, R63, 0x1f, RZ ;  /* 0x0000001f3f047819 */ /* 0x000fe800000006ff */
[----:B------:R-:W1:Y:S02]  /*7010*/  SYNCS.PHASECHK.TRANS64.TRYWAIT P1, [R2+URZ+0x1a0], R4 ;  /* 0x0001a004020075a7 */ /* 0x000e6400080211ff */
[----:B-1----:R-:W-:Y:S05]  /*7020*/  @!P1 BRA `(.L_x_120) ;  /* 0x0000002400c49947 */ /* 0x002fea0003800000 */
.L_x_119:
[----:B------:R-:W-:Y:S05]  /*7030*/  BSYNC B0 ;  /* 0x0000000000007941 */ /* 0x000fea0003800000 */
.L_x_118:
[----:B------:R-:W-:Y:S01]  /*7040*/  ISETP.NE.AND P1, PT, R66, RZ, PT ;  /* 0x000000ff4200720c */ /* 0x000fe20003f25270 */
[----:B------:R-:W-:Y:S01]  /*7050*/  IMAD.MOV.U32 R30, RZ, RZ, RZ ;  /* 0x000000ffff1e7224 */ /* 0x000fe200078e00ff */
[----:B------:R-:W-:Y:S02]  /*7060*/  CS2R R28, SRZ ;  /* 0x00000000001c7805 */ /* 0x000fe4000001ff00 */
[----:B------:R-:W-:Y:S02]  /*7070*/  CS2R R38, SRZ ;  /* 0x0000000000267805 */ /* 0x000fe4000001ff00 */
[----:B------:R-:W-:Y:S07]  /*7080*/  CS2R R36, SRZ ;  /* 0x0000000000247805 */ /* 0x000fee000001ff00 */
[----:B-1----:R-:W-:Y:S01]  /*7090*/  @P1 IMAD R2, R0, 0x800, R44 ;  /* 0x0000080000021824 */ /* 0x002fe200078e022c */
[----:B------:R-:W-:Y:S05]  /*70a0*/  @P1 WARPSYNC.ALL ;  /* 0x0000000000001948 */ /* 0x000fea0003800000 */
[----:B------:R-:W-:Y:S01]  /*70b0*/  @P1 LEA R2, R2, UR44, 0x1 ;  /* 0x0000002c02021c11 */ /* 0x000fe2000f8e08ff */
[----:B------:R-:W-:Y:S04]  /*70c0*/  UIADD3 UR4, UPT, UPT, UR46, 0x1, URZ ;  /* 0x000000012e047890 */ /* 0x000fe8000fffe0ff */
[----:B------:R1:W3:Y:S01]  /*70d0*/  @P1 LDSM.16.M88.4 R28, [R2+0x400] ;  /* 0x00040000021c183b */ /* 0x0002e20000000200 */
[----:B------:R-:W-:Y:S01]  /*70e0*/  UISETP.NE.AND UP0, UPT, UR4, 0x3, UPT ;  /* 0x000000030400788c */ /* 0x000fe2000bf05270 */
[----:B------:R-:W-:Y:S03]  /*70f0*/  @P1 IMAD R0, R54, 0x2, R2 ;  /* 0x0000000236001824 */ /* 0x000fe600078e0202 */
[----:B------:R-:W-:Y:S02]  /*7100*/  USEL UR5, URZ, 0x1, UP0 ;  /* 0x00000001ff057887 */ /* 0x000fe40008000000 */
[----:B------:R1:W4:Y:S01]  /*7110*/  @P1 LDSM.16.M88.4 R36, [R0+0x400] ;  /* 0x000400000024183b */ /* 0x0003220000000200 */
[----:B------:R-:W-:Y:S03]  /*7120*/  USEL UR4, UR4, URZ, UP0 ;  /* 0x000000ff04047287 */ /* 0x000fe60008000000 */
[----:B------:R-:W-:Y:S03]  /*7130*/  LOP3.LUT R63, R63, UR5, RZ, 0x3c, !PT ;  /* 0x000000053f3f7c12 */ /* 0x000fe6000f8e3cff */
[----:B------:R-:W-:Y:S02]  /*7140*/  IMAD.U32 R64, RZ, RZ, UR4 ;  /* 0x00000004ff407e24 */ /* 0x000fe4000f8e00ff */
.L_x_117:
[----:B------:R-:W-:Y:S05]  /*7150*/  BSYNC B1 ;  /* 0x0000000000017941 */ /* 0x000fea0003800000 */
.L_x_116:
[----:B-1----:R-:W-:Y:S04]  /*7160*/  SHF.R.U32.HI R0, RZ, 0x15, R25 ;  /* 0x00000015ff007819 */ /* 0x002fe80000011619 */
[----:B------:R-:W-:Y:S01]  /*7170*/  LOP3.LUT P1, RZ, R0, 0x3, R46, 0x48, !PT ;  /* 0x0000000300ff7812 */ /* 0x000fe2000782482e */
[----:B------:R-:W-:Y:S01]  /*7180*/  @!UPT UIADD3 URZ, UPT, UPT, URZ, URZ, URZ ;  /* 0x000000fffffff290 */ /* 0x000fe2000fffe0ff */
[----:B--2---:R-:W-:Y:S11]  /*7190*/  @P0 BRA `(.L_x_121) ;  /* 0x0000000000080947 */ /* 0x004ff60003800000 */
[----:B------:R-:W1:Y:S02]  /*71a0*/  SYNCS.PHASECHK.TRANS64.TRYWAIT P0, [R27+URZ+0x200], R3 ;  /* 0x000200031b0075a7 */ /* 0x000e6400080011ff */
[----:B-1----:R-:W-:Y:S05]  /*71b0*/  @!P0 BRA `(.L_x_122) ;  /* 0x0000002400748947 */ /* 0x002fea0003800000 */
.L_x_121:
[----:B------:R-:W-:Y:S05]  /*71c0*/  @!P1 BRA `(.L_x_123) ;  /* 0x0000000000409947 */ /* 0x000fea0003800000 */
[----:B------:R-:W2:Y:S01]  /*71d0*/  LDCU.64 UR8, c[0x4][0x70] ;  /* 0x01000e00ff0877ac */ /* 0x000ea20008000a00 */
[----:B-1----:R-:W-:Y:S01]  /*71e0*/  MOV R3, 0x0 ;  /* 0x0000000000037802 */ /* 0x002fe20000000f00 */
[----:B------:R-:W-:Y:S02]  /*71f0*/  HFMA2 R12, -RZ, RZ, 0, 5.9604644775390625e-08 ;  /* 0x00000001ff0c7431 */ /* 0x000fe400000001ff */
[----:B------:R-:W-:Y:S02]  /*7200*/  IMAD.MOV.U32 R8, RZ, RZ, 0x192 ;  /* 0x00000192ff087424 */ /* 0x000fe400078e00ff */
[----:B------:R-:W-:Y:S01]  /*7210*/  IMAD.MOV.U32 R13, RZ, RZ, RZ ;  /* 0x000000ffff0d7224 */ /* 0x000fe200078e00ff */
[----:B------:R-:W1:Y:S01]  /*7220*/  LDCU.64 UR6, c[0x4][0x78] ;  /* 0x01000f00ff0677ac */ /* 0x000e620008000a00 */
[----:B------:R-:W3:Y:S01]  /*7230*/  LDC.64 R2, c[0x4][R3] ;  /* 0x0100000003027b82 */ /* 0x000ee20000000a00 */
[----:B------:R-:W5:Y:S01]  /*7240*/  LDCU.64 UR4, c[0x4][0x10] ;  /* 0x01000200ff0477ac */ /* 0x000f620008000a00 */
[----:B--2---:R-:W-:Y:S01]  /*7250*/  MOV R5, UR9 ;  /* 0x0000000900057c02 */ /* 0x004fe20008000f00 */
[----:B------:R-:W-:Y:S01]  /*7260*/  IMAD.U32 R4, RZ, RZ, UR8 ;  /* 0x00000008ff047e24 */ /* 0x000fe2000f8e00ff */
[----:B-1----:R-:W-:Y:S01]  /*7270*/  MOV R7, UR7 ;  /* 0x0000000700077c02 */ /* 0x002fe20008000f00 */
[----:B------:R-:W-:Y:S01]  /*7280*/  IMAD.U32 R6, RZ, RZ, UR6 ;  /* 0x00000006ff067e24 */ /* 0x000fe2000f8e00ff */
[----:B-----5:R-:W-:Y:S01]  /*7290*/  MOV R11, UR5 ;  /* 0x00000005000b7c02 */ /* 0x020fe20008000f00 */
[----:B------:R-:W-:Y:S02]  /*72a0*/  IMAD.U32 R10, RZ, RZ, UR4 ;  /* 0x00000004ff0a7e24 */ /* 0x000fe4000f8e00ff */
[----:B------:R-:W-:Y:S07]  /*72b0*/  LEPC R20, `(.L_x_123) ;  /* 0x000000001014794e */ /* 0x000fee0000000000 */
[----:B---34-:R-:W-:Y:S05]  /*72c0*/  CALL.ABS.NOINC R2 ;  /* 0x0000000002007343 */ /* 0x018fea0003c00000 */
.L_x_123:
[----:B-1-3--:R-:W-:Y:S01]  /*72d0*/  SHF.L.U32 R3, R28, 0x10, RZ ;  /* 0x000000101c037819 */ /* 0x00afe200000006ff */
[----:B------:R-:W-:Y:S05]  /*72e0*/  WARPSYNC.ALL ;  /* 0x0000000000007948 */ /* 0x000fea0003800000 */
[----:B------:R-:W-:Y:S01]  /*72f0*/  R2UR UR4, R25 ;  /* 0x00000000190472ca */ /* 0x000fe200000e0000 */
[----:B------:R-:W-:Y:S01]  /*7300*/  BSSY.RECONVERGENT B0, `(.L_x_124) ;  /* 0x0000051000007945 */ /* 0x000fe20003800200 */
[----:B------:R-:W-:Y:S02]  /*7310*/  SHF.L.U32 R20, R30, 0x10, RZ ;  /* 0x000000101e147819 */ /* 0x000fe400000006ff */
[----:B------:R-:W-:Y:S02]  /*7320*/  SHF.L.U32 R62, R54, 0x1, RZ ;  /* 0x00000001363e7819 */ /* 0x000fe400000006ff */
[----:B------:R-:W-:Y:S07]  /*7330*/  ISETP.NE.AND P0, PT, R55, RZ, PT ;  /* 0x000000ff3700720c */ /* 0x000fee0003f05270 */
[----:B------:R-:W1:Y:S02]  /*7340*/  LDTM.16dp256bit.x4 R4, tmem[UR4] ;  /* 0x00000004000479ee */ /* 0x000e640008120000 */
[----:B-1----:R-:W-:Y:S01]  /*7350*/  FMUL R0, R24, R4 ;  /* 0x0000000418007220 */ /* 0x002fe20000400000 */
[----:B------:R-:W-:Y:S01]  /*7360*/  LOP3.LUT R4, R28, 0xffff0000, RZ, 0xc0, !PT ;  /* 0xffff00001c047812 */ /* 0x000fe200078ec0ff */
[----:B------:R-:W-:Y:S01]  /*7370*/  FMUL R2, R24, R5 ;  /* 0x0000000518027220 */ /* 0x000fe20000400000 */
[C---:B------:R-:W-:Y:S01]  /*7380*/  SHF.L.U32 R5, R29.reuse, 0x10, RZ ;  /* 0x000000101d057819 */ /* 0x040fe200000006ff */
[----:B------:R-:W-:Y:S01]  /*7390*/  FFMA R0, R26, R3, R0 ;  /* 0x000000031a007223 */ /* 0x000fe20000000000 */
[----:B------:R-:W-:Y:S01]  /*73a0*/  FMUL R3, R24, R6 ;  /* 0x0000000618037220 */ /* 0x000fe20000400000 */
[----:B------:R-:W-:Y:S01]  /*73b0*/  LOP3.LUT R6, R29, 0xffff0000, RZ, 0xc0, !PT ;  /* 0xffff00001d067812 */ /* 0x000fe200078ec0ff */
[----:B------:R-:W-:Y:S01]  /*73c0*/  FFMA R2, R26, R4, R2 ;  /* 0x000000041a027223 */ /* 0x000fe20000000002 */
[----:B------:R-:W-:Y:S01]  /*73d0*/  FMUL R7, R24, R7 ;  /* 0x0000000718077220 */ /* 0x000fe20000400000 */
[----:B------:R-:W-:Y:S01]  /*73e0*/  FFMA R3, R26, R5, R3 ;  /* 0x000000051a037223 */ /* 0x000fe20000000003 */
[C---:B------:R-:W-:Y:S01]  /*73f0*/  FMUL R4, R24.reuse, R8 ;  /* 0x0000000818047220 */ /* 0x040fe20000400000 */
[----:B------:R-:W-:Y:S01]  /*7400*/  FMUL R5, R24, R9 ;  /* 0x0000000918057220 */ /* 0x000fe20000400000 */
[----:B------:R-:W-:Y:S01]  /*7410*/  F2FP.BF16.F32.PACK_AB R32, R2, R0 ;  /* 0x000000000220723e */ /* 0x000fe200000010ff */
[----:B------:R-:W-:Y:S01]  /*7420*/  FFMA R7, R26, R6, R7 ;  /* 0x000000061a077223 */ /* 0x000fe20000000007 */
[----:B------:R-:W-:Y:S01]  /*7430*/  LOP3.LUT R0, R30, 0xffff0000, RZ, 0xc0, !PT ;  /* 0xffff00001e007812 */ /* 0x000fe200078ec0ff */
[----:B------:R-:W-:Y:S01]  /*7440*/  FFMA R4, R26, R20, R4 ;  /* 0x000000141a047223 */ /* 0x000fe20000000004 */
[----:B------:R-:W-:Y:S01]  /*7450*/  SHF.L.U32 R2, R31, 0x10, RZ ;  /* 0x000000101f027819 */ /* 0x000fe200000006ff */
[----:B------:R-:W-:Y:S01]  /*7460*/  FMUL R6, R24, R10 ;  /* 0x0000000a18067220 */ /* 0x000fe20000400000 */
[----:B------:R-:W-:Y:S01]  /*7470*/  F2FP.BF16.F32.PACK_AB R33, R7, R3 ;  /* 0x000000030721723e */ /* 0x000fe200000010ff */
[C---:B------:R-:W-:Y:S01]  /*7480*/  FFMA R5, R26.reuse, R0, R5 ;  /* 0x000000001a057223 */ /* 0x040fe20000000005 */
[----:B------:R-:W-:Y:S01]  /*7490*/  LOP3.LUT R3, R31, 0xffff0000, RZ, 0xc0, !PT ;  /* 0xffff00001f037812 */ /* 0x000fe200078ec0ff */
[----:B------:R-:W-:Y:S01]  /*74a0*/  FFMA R6, R26, R2, R6 ;  /* 0x000000021a067223 */ /* 0x000fe20000000006 */
[----:B----4-:R-:W-:Y:S01]  /*74b0*/  SHF.L.U32 R7, R36, 0x10, RZ ;  /* 0x0000001024077819 */ /* 0x010fe200000006ff */
[----:B------:R-:W-:Y:S01]  /*74c0*/  FMUL R11, R24, R11 ;  /* 0x0000000b180b7220 */ /* 0x000fe20000400000 */
[----:B------:R-:W-:Y:S01]  /*74d0*/  LOP3.LUT R0, R36, 0xffff0000, RZ, 0xc0, !PT ;  /* 0xffff000024007812 */ /* 0x000fe200078ec0ff */
[C---:B------:R-:W-:Y:S01]  /*74e0*/  FMUL R8, R24.reuse, R12 ;  /* 0x0000000c18087220 */ /* 0x040fe20000400000 */
[----:B------:R-:W-:Y:S01]  /*74f0*/  SHF.L.U32 R2, R37, 0x10, RZ ;  /* 0x0000001025027819 */ /* 0x000fe200000006ff */
[----:B------:R-:W-:Y:S01]  /*7500*/  FMUL R9, R24, R13 ;  /* 0x0000000d18097220 */ /* 0x000fe20000400000 */
[----:B------:R-:W-:Y:S01]  /*7510*/  F2FP.BF16.F32.PACK_AB R34, R5, R4 ;  /* 0x000000040522723e */ /* 0x000fe200000010ff */
[C---:B------:R-:W-:Y:S01]  /*7520*/  FFMA R11, R26.reuse, R3, R11 ;  /* 0x000000031a0b7223 */ /* 0x040fe2000000000b */
[----:B------:R-:W-:Y:S01]  /*7530*/  MOV R5, UR46 ;  /* 0x0000002e00057c02 */ /* 0x000fe20008000f00 */
[C---:B------:R-:W-:Y:S01]  /*7540*/  FFMA R8, R26.reuse, R7, R8 ;  /* 0x000000071a087223 */ /* 0x040fe20000000008 */
[----:B------:R-:W-:Y:S01]  /*7550*/  SHF.L.U32 R3, R39, 0x10, RZ ;  /* 0x0000001027037819 */ /* 0x000fe200000006ff */
[----:B------:R-:W-:Y:S01]  /*7560*/  FFMA R9, R26, R0, R9 ;  /* 0x000000001a097223 */ /* 0x000fe20000000009 */
[----:B------:R-:W-:Y:S01]  /*7570*/  LOP3.LUT R0, R37, 0xffff0000, RZ, 0xc0, !PT ;  /* 0xffff000025007812 */ /* 0x000fe200078ec0ff */
[C---:B------:R-:W-:Y:S01]  /*7580*/  FMUL R10, R24.reuse, R14 ;  /* 0x0000000e180a7220 */ /* 0x040fe20000400000 */
[----:B------:R-:W-:Y:S01]  /*7590*/  LOP3.LUT R4, R39, 0xffff0000, RZ, 0xc0, !PT ;  /* 0xffff000027047812 */ /* 0x000fe200078ec0ff */
[C---:B------:R-:W-:Y:S01]  /*75a0*/  FMUL R15, R24.reuse, R15 ;  /* 0x0000000f180f7220 */ /* 0x040fe20000400000 */
[----:B------:R-:W-:Y:S01]  /*75b0*/  FMUL R12, R24, R16 ;  /* 0x00000010180c7220 */ /* 0x000fe20000400000 */
[----:B------:R-:W-:Y:S01]  /*75c0*/  FFMA R10, R26, R2, R10 ;  /* 0x000000021a0a7223 */ /* 0x000fe2000000000a */
[----:B------:R-:W-:Y:S01]  /*75d0*/  LOP3.LUT R2, R38, 0xffff0000, RZ, 0xc0, !PT ;  /* 0xffff000026027812 */ /* 0x000fe200078ec0ff */
[----:B------:R-:W-:Y:S01]  /*75e0*/  FFMA R15, R26, R0, R15 ;  /* 0x000000001a0f7223 */ /* 0x000fe2000000000f */
[----:B------:R-:W-:Y:S01]  /*75f0*/  SHF.L.U32 R0, R38, 0x10, RZ ;  /* 0x0000001026007819 */ /* 0x000fe200000006ff */
[C---:B------:R-:W-:Y:S01]  /*7600*/  FMUL R13, R24.reuse, R17 ;  /* 0x00000011180d7220 */ /* 0x040fe20000400000 */
[C---:B------:R-:W-:Y:S01]  /*7610*/  FMUL R14, R24.reuse, R18 ;  /* 0x00000012180e7220 */ /* 0x040fe20000400000 */
[----:B------:R-:W-:Y:S01]  /*7620*/  FMUL R19, R24, R19 ;  /* 0x0000001318137220 */ /* 0x000fe20000400000 */
[----:B------:R-:W-:Y:S01]  /*7630*/  LEA R5, R5, R44, 0xb ;  /* 0x0000002c05057211 */ /* 0x000fe200078e58ff */
[C---:B------:R-:W-:Y:S01]  /*7640*/  FFMA R12, R26.reuse, R0, R12 ;  /* 0x000000001a0c7223 */ /* 0x040fe2000000000c */
[C---:B------:R-:W-:Y:S01]  /*7650*/  FFMA R13, R26.reuse, R2, R13 ;  /* 0x000000021a0d7223 */ /* 0x040fe2000000000d */
[C---:B------:R-:W-:Y:S01]  /*7660*/  FFMA R14, R26.reuse, R3, R14 ;  /* 0x000000031a0e7223 */ /* 0x040fe2000000000e */
[----:B------:R-:W-:Y:S01]  /*7670*/  FFMA R19, R26, R4, R19 ;  /* 0x000000041a137223 */ /* 0x000fe20000000013 */
[----:B------:R-:W-:Y:S02]  /*7680*/  F2FP.BF16.F32.PACK_AB R35, R11, R6 ;  /* 0x000000060b23723e */ /* 0x000fe400000010ff */
[----:B------:R-:W-:Y:S02]  /*7690*/  LEA R5, R5, UR44, 0x1 ;  /* 0x0000002c05057c11 */ /* 0x000fe4000f8e08ff */
[----:B------:R-:W-:Y:S02]  /*76a0*/  F2FP.BF16.F32.PACK_AB R8, R9, R8 ;  /* 0x000000080908723e */ /* 0x000fe400000010ff */
[----:B------:R-:W-:Y:S01]  /*76b0*/  F2FP.BF16.F32.PACK_AB R9, R15, R10 ;  /* 0x0000000a0f09723e */ /* 0x000fe200000010ff */
[----:B------:R1:W-:Y:S01]  /*76c0*/  STSM.16.M88.4 [R5+0x400], R32 ;  /* 0x0004002005007844 */ /* 0x0003e20000000200 */
[----:B------:R-:W-:Y:S02]  /*76d0*/  F2FP.BF16.F32.PACK_AB R10, R13, R12 ;  /* 0x0000000c0d0a723e */ /* 0x000fe400000010ff */
[----:B------:R-:W-:Y:S02]  /*76e0*/  F2FP.BF16.F32.PACK_AB R11, R19, R14 ;  /* 0x0000000e130b723e */ /* 0x000fe400000010ff */
[----:B------:R-:W-:Y:S05]  /*76f0*/  IADD3 R0, PT, PT, R62, 0x400, R5 ;  /* 0x000004003e007810 */ /* 0x000fea0007ffe005 */
[----:B------:R1:W-:Y:S01]  /*7700*/  STSM.16.M88.4 [R0], R8 ;  /* 0x0000000800007844 */ /* 0x0003e20000000200 */
[----:B------:R-:W-:Y:S01]  /*7710*/  @!PT LDS RZ, [RZ] ;  /* 0x00000000fffff984 */ /* 0x000fe20000000800 */
[----:B------:R-:W-:Y:S01]  /*7720*/  @!PT LDS RZ, [RZ] ;  /* 0x00000000fffff984 */ /* 0x000fe20000000800 */
[----:B------:R-:W-:Y:S01]  /*7730*/  @!PT LDS RZ, [RZ] ;  /* 0x00000000fffff984 */ /* 0x000fe20000000800 */
[----:B------:R-:W-:Y:S01]  /*7740*/  @!PT LDS RZ, [RZ] ;  /* 0x00000000fffff984 */ /* 0x000fe20000000800 */
[----:B------:R2:W-:Y:S07]  /*7750*/  MEMBAR.ALL.CTA ;  /* 0x0000000000007992 */ /* 0x0005ee0000008000 */
[----:B--2---:R-:W2:Y:S02]  /*7760*/  FENCE.VIEW.ASYNC.S ;  /* 0x00000000000073c6 */ /* 0x004ea40000000000 */
[----:B--2---:R-:W-:Y:S06]  /*7770*/  BAR.SYNC.DEFER_BLOCKING 0x1, 0x80 ;  /* 0x0042000000007b1d */ /* 0x004fec0000010000 */
[----:B------:R-:W-:Y:S05]  /*7780*/  @P0 BRA `(.L_x_125) ;  /* 0x0000000000200947 */ /* 0x000fea0003800000 */
[----:B------:R-:W2:Y:S01]  /*7790*/  LDCU.64 UR6, c[0x0][0x348] ;  /* 0x00006900ff0677ac */ /* 0x000ea20008000a00 */
[----:B------:R-:W-:Y:S01]  /*77a0*/  ULEA UR5, UR46, UR44, 0xc ;  /* 0x0000002c2e057291 */ /* 0x000fe2000f8e60ff */
[----:B------:R-:W-:Y:S03]  /*77b0*/  UMOV UR51, UR36 ;  /* 0x0000002400337c82 */ /* 0x000fe60008000000 */
[----:B------:R-:W-:Y:S02]  /*77c0*/  UIADD3 UR48, UPT, UPT, UR5, 0x400, URZ ;  /* 0x0000040005307890 */ /* 0x000fe4000fffe0ff */
[----:B--2---:R-:W-:Y:S04]  /*77d0*/  UIADD3 UR4, UP0, UPT, UR6, 0x680, URZ ;  /* 0x0000068006047890 */ /* 0x004fe8000ff1e0ff */
[----:B------:R-:W-:Y:S09]  /*77e0*/  UIADD3.X UR5, UPT, UPT, URZ, UR7, URZ, UP0, !UPT ;  /* 0x00000007ff057290 */ /* 0x000ff200087fe4ff */
[----:B------:R2:W-:Y:S02]  /*77f0*/  UTMASTG.3D [UR48], [UR4] ;  /* 0x00000030040073b5 */ /* 0x0005e40008010000 */
[----:B--2---:R0:W-:Y:S02]  /*7800*/  UTMACMDFLUSH ;  /* 0x00000000000079b7 */ /* 0x0041e40000000000 */
.L_x_125:
[----:B------:R-:W-:Y:S05]  /*7810*/  BSYNC.RECONVERGENT B0 ;  /* 0x0000000000007941 */ /* 0x000fea0003800200 */
.L_x_124:
[----:B------:R-:W-:Y:S01]  /*7820*/  UIADD3 UR47, UPT, UPT, UR46, 0x1, URZ ;  /* 0x000000012e2f7890 */ /* 0x000fe2000fffe0ff */
[----:B------:R-:W-:Y:S03]  /*7830*/  BSSY.RECONVERGENT B0, `(.L_x_126) ;  /* 0x0000005000007945 */ /* 0x000fe60003800200 */
[----:B------:R-:W-:Y:S04]  /*7840*/  UISETP.NE.AND UP0, UPT, UR47, 0x3, UPT ;  /* 0x000000032f00788c */ /* 0x000fe8000bf05270 */
[----:B------:R-:W-:Y:S01]  /*7850*/  USEL UR45, UR47, URZ, UP0 ;  /* 0x000000ff2f2d7287 */ /* 0x000fe20008000000 */
[----:B------:R-:W-:Y:S11]  /*7860*/  @P0 BRA `(.L_x_127) ;  /* 0x0000000000040947 */ /* 0x000ff60003800000 */
[----:B------:R-:W-:Y:S04]  /*7870*/  DEPBAR.LE SB0, 0x1 ;  /* 0x000080400000791a */ /* 0x000fe80000000000 */
.L_x_127:
[----:B------:R-:W-:Y:S05]  /*7880*/  BSYNC.RECONVERGENT B0 ;  /* 0x0000000000007941 */ /* 0x000fea0003800200 */
.L_x_126:
[----:B------:R-:W-:Y:S01]  /*7890*/  BAR.SYNC.DEFER_BLOCKING 0x1, 0x80 ;  /* 0x0042000000007b1d */ /* 0x000fe20000010000 */
[----:B------:R-:W-:Y:S01]  /*78a0*/  ISETP.NE.AND P1, PT, R61, RZ, PT ;  /* 0x000000ff3d00720c */ /* 0x000fe20003f25270 */
[----:B------:R-:W-:Y:S01]  /*78b0*/  UISETP.NE.AND UP0, UPT, UR53, URZ, UPT ;  /* 0x000000ff3500728c */ /* 0x000fe2000bf05270 */
[----:B------:R-:W-:Y:S11]  /*78c0*/  LEA R2, R64, UR44, 0x3 ;  /* 0x0000002c40027c11 */ /* 0x000ff6000f8e18ff */
[----:B------:R-:W-:Y:S01]  /*78d0*/  @P1 SHF.L.U32 R3, R63, 0x1f, RZ ;  /* 0x0000001f3f031819 */ /* 0x000fe200000006ff */
[----:B------:R-:W-:Y:S06]  /*78e0*/  BRA.U !UP0, `(.L_x_128) ;  /* 0x0000000108247547 */ /* 0x000fec000b800000 */
[----:B------:R-:W-:Y:S01]  /*78f0*/  IMAD.U32 R4, RZ, RZ, UR52 ;  /* 0x00000034ff047e24 */ /* 0x000fe2000f8e00ff */
[----:B-1----:R-:W-:Y:S01]  /*7900*/  MOV R0, UR54 ;  /* 0x0000003600007c02 */ /* 0x002fe20008000f00 */
[----:B------:R-:W-:Y:S03]  /*7910*/  UIADD3 UR4, UPT, UPT, UR52, 0x1, URZ ;  /* 0x0000000134047890 */ /* 0x000fe6000fffe0ff */
[----:B------:R-:W-:Y:S01]  /*7920*/  @P1 LEA R4, R4, UR44, 0x3 ;  /* 0x0000002c04041c11 */ /* 0x000fe2000f8e18ff */
[----:B------:R-:W-:Y:S04]  /*7930*/  UISETP.NE.AND UP0, UPT, UR4, 0x3, UPT ;  /* 0x000000030400788c */ /* 0x000fe8000bf05270 */
[----:B------:R-:W-:Y:S01]  /*7940*/  @P1 VIADD R4, R4, 0x1b8 ;  /* 0x000001b804041836 */ /* 0x000fe20000000000 */
[----:B------:R-:W-:Y:S04]  /*7950*/  USEL UR52, UR4, URZ, UP0 ;  /* 0x000000ff04347287 */ /* 0x000fe80008000000 */
[----:B------:R-:W-:Y:S04]  /*7960*/  @P1 PRMT R0, R0, 0x654, R4 ;  /* 0x0000065400001816 */ /* 0x000fe80000000004 */
[----:B------:R2:W-:Y:S04]  /*7970*/  @P1 SYNCS.ARRIVE.TRANS64.RED.A1T0 RZ, [R0+URZ], RZ ;  /* 0x000000ff00ff19a7 */ /* 0x0005e800081004ff */
.L_x_128:
[----:B------:R-:W3:Y:S01]  /*7980*/  @P1 SYNCS.PHASECHK.TRANS64.TRYWAIT P0, [R2+URZ+0x1a0], R3 ;  /* 0x0001a003020015a7 */ /* 0x000ee200080011ff */
[----:B------:R-:W-:Y:S01]  /*7990*/  BSSY B1, `(.L_x_129) ;  /* 0x0000013000017945 */ /* 0x000fe20003800000 */
[----:B---3--:R-:W-:Y:S03]  /*79a0*/  @P1 SEL R65, RZ, 0x1, !P0 ;  /* 0x00000001ff411807 */ /* 0x008fe60004000000 */
[----:B------:R-:W-:Y:S05]  /*79b0*/  @!P1 BRA `(.L_x_130) ;  /* 0x0000000000409947 */ /* 0x000fea0003800000 */
[----:B------:R-:W-:Y:S01]  /*79c0*/  ISETP.NE.AND P1, PT, R66, RZ, PT ;  /* 0x000000ff4200720c */ /* 0x000fe20003f25270 */
[----:B------:R-:W-:Y:S01]  /*79d0*/  BSSY B0, `(.L_x_131) ;  /* 0x0000009000007945 */ /* 0x000fe20003800000 */
[----:B------:R-:W-:Y:S11]  /*79e0*/  ISETP.NE.AND P0, PT, R65, RZ, PT ;  /* 0x000000ff4100720c */ /* 0x000ff60003f05270 */
[----:B------:R-:W-:Y:S05]  /*79f0*/  @P1 IMAD R3, R64, 0x800, R44 ;  /* 0x0000080040031824 */ /* 0x000fea00078e022c */
[----:B------:R-:W-:Y:S05]  /*7a00*/  @P1 LEA R3, R3, UR44, 0x1 ;  /* 0x0000002c03031c11 */ /* 0x000fea000f8e08ff */
[----:B-12---:R-:W-:Y:S01]  /*7a10*/  @P1 IMAD.IADD R0, R62, 0x1, R3 ;  /* 0x000000013e001824 */ /* 0x006fe200078e0203 */
[----:B------:R-:W-:Y:S06]  /*7a20*/  @P0 BRA `(.L_x_132) ;  /* 0x00000000000c0947 */ /* 0x000fec0003800000 */
[----:B------:R-:W-:Y:S04]  /*7a30*/  SHF.L.U32 R63, R63, 0x1f, RZ ;  /* 0x0000001f3f3f7819 */ /* 0x000fe800000006ff */
[----:B------:R-:W1:Y:S02]  /*7a40*/  SYNCS.PHASECHK.TRANS64.TRYWAIT P0, [R2+URZ+0x1a0], R63 ;  /* 0x0001a03f020075a7 */ /* 0x000e6400080011ff */
[----:B-1----:R-:W-:Y:S05]  /*7a50*/  @!P0 BRA `(.L_x_133) ;  /* 0x0000001c00608947 */ /* 0x002fea0003800000 */
.L_x_132:
[----:B------:R-:W-:Y:S05]  /*7a60*/  BSYNC B0 ;  /* 0x0000000000007941 */ /* 0x000fea0003800000 */
.L_x_131:
[----:B------:R-:W-:Y:S11]  /*7a70*/  ISETP.NE.AND P0, PT, R66, RZ, PT ;  /* 0x000000ff4200720c */ /* 0x000ff60003f05270 */
[----:B------:R-:W-:Y:S02]  /*7a80*/  @!UPT UIADD3 URZ, UPT, UPT, URZ, URZ, URZ ;  /* 0x000000fffffff290 */ /* 0x000fe4000fffe0ff */
[----:B------:R-:W-:Y:S05]  /*7a90*/  @P0 WARPSYNC.ALL ;  /* 0x0000000000000948 */ /* 0x000fea0003800000 */
[----:B------:R3:W4:Y:S04]  /*7aa0*/  @P0 LDSM.16.M88.4 R28, [R3+0x400] ;  /* 0x00040000031c083b */ /* 0x0007280000000200 */
[----:B------:R3:W2:Y:S02]  /*7ab0*/  @P0 LDSM.16.M88.4 R36, [R0+0x400] ;  /* 0x000400000024083b */ /* 0x0006a40000000200 */
.L_x_130:
[----:B------:R-:W-:Y:S05]  /*7ac0*/  BSYNC B1 ;  /* 0x0000000000017941 */ /* 0x000fea0003800000 */
.L_x_129:
[----:B-123--:R-:W-:Y:S05]  /*7ad0*/  VIADD R0, R25, 0x20 ;  /* 0x0000002019007836 */ /* 0x00efea0000000000 */
[----:B------:R-:W-:Y:S04]  /*7ae0*/  SHF.R.U32.HI R0, RZ, 0x15, R0 ;  /* 0x00000015ff007819 */ /* 0x000fe80000011600 */
[----:B------:R-:W-:Y:S11]  /*7af0*/  LOP3.LUT P0, RZ, R0, 0x3, R46, 0x48, !PT ;  /* 0x0000000300ff7812 */ /* 0x000ff6000780482e */
[----:B------:R-:W-:Y:S02]  /*7b00*/  @!UPT UIADD3 URZ, UPT, UPT, URZ, URZ, URZ ;  /* 0x000000fffffff290 */ /* 0x000fe4000fffe0ff */
[----:B------:R-:W-:Y:S05]  /*7b10*/  @!P0 BRA `(.L_x_134) ;  /* 0x0000000000408947 */ /* 0x000fea0003800000 */
[----:B------:R-:W1:Y:S01]  /*7b20*/  LDCU.64 UR8, c[0x4][0x70] ;  /* 0x01000e00ff0877ac */ /* 0x000e620008000a00 */
[----:B------:R-:W-:Y:S01]  /*7b30*/  MOV R3, 0x0 ;  /* 0x0000000000037802 */ /* 0x000fe20000000f00 */
[----:B------:R-:W-:Y:S02]  /*7b40*/  HFMA2 R12, -RZ, RZ, 0, 5.9604644775390625e-08 ;  /* 0x00000001ff0c7431 */ /* 0x000fe400000001ff */
[----:B------:R-:W-:Y:S02]  /*7b50*/  IMAD.MOV.U32 R8, RZ, RZ, 0x192 ;  /* 0x00000192ff087424 */ /* 0x000fe400078e00ff */
[----:B------:R-:W-:Y:S01]  /*7b60*/  IMAD.MOV.U32 R13, RZ, RZ, RZ ;  /* 0x000000ffff0d7224 */ /* 0x000fe200078e00ff */
[----:B------:R-:W2:Y:S01]  /*7b70*/  LDCU.64 UR6, c[0x4][0x78] ;  /* 0x01000f00ff0677ac */ /* 0x000ea20008000a00 */
[----:B------:R-:W3:Y:S01]  /*7b80*/  LDC.64 R2, c[0x4][R3] ;  /* 0x0100000003027b82 */ /* 0x000ee20000000a00 */
[----:B------:R-:W5:Y:S01]  /*7b90*/  LDCU.64 UR4, c[0x4][0x10] ;  /* 0x01000200ff0477ac */ /* 0x000f620008000a00 */
[----:B-1----:R-:W-:Y:S01]  /*7ba0*/  MOV R5, UR9 ;  /* 0x0000000900057c02 */ /* 0x002fe20008000f00 */
[----:B------:R-:W-:Y:S01]  /*7bb0*/  IMAD.U32 R4, RZ, RZ, UR8 ;  /* 0x00000008ff047e24 */ /* 0x000fe2000f8e00ff */
[----:B--2---:R-:W-:Y:S01]  /*7bc0*/  MOV R7, UR7 ;  /* 0x0000000700077c02 */ /* 0x004fe20008000f00 */
[----:B------:R-:W-:Y:S01]  /*7bd0*/  IMAD.U32 R6, RZ, RZ, UR6 ;  /* 0x00000006ff067e24 */ /* 0x000fe2000f8e00ff */
[----:B-----5:R-:W-:Y:S01]  /*7be0*/  MOV R11, UR5 ;  /* 0x00000005000b7c02 */ /* 0x020fe20008000f00 */
[----:B------:R-:W-:Y:S02]  /*7bf0*/  IMAD.U32 R10, RZ, RZ, UR4 ;  /* 0x00000004ff0a7e24 */ /* 0x000fe4000f8e00ff */
[----:B------:R-:W-:Y:S07]  /*7c00*/  LEPC R20, `(.L_x_134) ;  /* 0x000000001014794e */ /* 0x000fee0000000000 */
[----:B---34-:R-:W-:Y:S05]  /*7c10*/  CALL.ABS.NOINC R2 ;  /* 0x0000000002007343 */ /* 0x018fea0003c00000 */
.L_x_134:
[----:B------:R-:W-:Y:S01]  /*7c20*/  ISETP.NE.AND P0, PT, R55, RZ, PT ;  /* 0x000000ff3700720c */ /* 0x000fe20003f05270 */
[----:B------:R-:W-:Y:S05]  /*7c30*/  WARPSYNC.ALL ;  /* 0x0000000000007948 */ /* 0x000fea0003800000 */
[----:B------:R-:W-:Y:S01]  /*7c40*/  R2UR UR4, R25 ;  /* 0x00000000190472ca */ /* 0x000fe200000e0000 */
[----:B------:R-:W-:Y:S01]  /*7c50*/  BSSY.RECONVERGENT B0, `(.L_x_135) ;  /* 0x0000057000007945 */ /* 0x000fe20003800200 */
[C---:B----4-:R-:W-:Y:S02]  /*7c60*/  SHF.L.U32 R20, R28.reuse, 0x10, RZ ;  /* 0x000000101c147819 */ /* 0x050fe400000006ff */
[----:B------:R-:W-:Y:S02]  /*7c70*/  LOP3.LUT R21, R28, 0xffff0000, RZ, 0xc0, !PT ;  /* 0xffff00001c157812 */ /* 0x000fe400078ec0ff */
[----:B------:R-:W-:Y:S02]  /*7c80*/  SHF.L.U32 R25, R29, 0x10, RZ ;  /* 0x000000101d197819 */ /* 0x000fe400000006ff */
[----:B------:R-:W-:Y:S02]  /*7c90*/  SHF.L.U32 R28, R30, 0x10, RZ ;  /* 0x000000101e1c7819 */ /* 0x000fe400000006ff */
[C---:B------:R-:W-:Y:S02]  /*7ca0*/  SHF.L.U32 R32, R36.reuse, 0x10, RZ ;  /* 0x0000001024207819 */ /* 0x040fe400000006ff */
[----:B------:R-:W-:Y:S01]  /*7cb0*/  LOP3.LUT R33, R36, 0xffff0000, RZ, 0xc0, !PT ;  /* 0xffff000024217812 */ /* 0x000fe200078ec0ff */
[----:B------:R-:W1:Y:S01]  /*7cc0*/  LDTM.16dp256bit.x4 R4, tmem[UR4+0x20] ;  /* 0x00002004000479ee */ /* 0x000e620008120000 */
[----:B------:R-:W-:Y:S01]  /*7cd0*/  R2UR UR4, R27 ;  /* 0x000000001b0472ca */ /* 0x000fe200000e0000 */
[----:B------:R-:W-:Y:S01]  /*7ce0*/  NOP ;  /* 0x0000000000007918 */ /* 0x000fe20000000000 */
[----:B------:R-:W-:Y:S02]  /*7cf0*/  LOP3.LUT R27, R29, 0xffff0000, RZ, 0xc0, !PT ;  /* 0xffff00001d1b7812 */ /* 0x000fe400078ec0ff */
[----:B------:R-:W-:Y:S02]  /*7d00*/  LOP3.LUT R29, R30, 0xffff0000, RZ, 0xc0, !PT ;  /* 0xffff00001e1d7812 */ /* 0x000fe400078ec0ff */
[C---:B------:R-:W-:Y:S02]  /*7d10*/  SHF.L.U32 R30, R31.reuse, 0x10, RZ ;  /* 0x000000101f1e7819 */ /* 0x040fe400000006ff */
[----:B------:R-:W-:Y:S02]  /*7d20*/  LOP3.LUT R31, R31, 0xffff0000, RZ, 0xc0, !PT ;  /* 0xffff00001f1f7812 */ /* 0x000fe400078ec0ff */
[C---:B------:R-:W-:Y:S02]  /*7d30*/  SHF.L.U32 R34, R37.reuse, 0x10, RZ ;  /* 0x0000001025227819 */ /* 0x040fe400000006ff */
[----:B------:R-:W-:Y:S01]  /*7d40*/  LOP3.LUT R35, R37, 0xffff0000, RZ, 0xc0, !PT ;  /* 0xffff000025237812 */ /* 0x000fe200078ec0ff */
[----:B------:R-:W-:Y:S01]  /*7d50*/  UIADD3 UR4, UPT, UPT, UR4, 0x220, URZ ;  /* 0x0000022004047890 */ /* 0x000fe2000fffe0ff */
[C---:B------:R-:W-:Y:S02]  /*7d60*/  SHF.L.U32 R36, R38.reuse, 0x10, RZ ;  /* 0x0000001026247819 */ /* 0x040fe400000006ff */
[----:B------:R-:W-:Y:S01]  /*7d70*/  LOP3.LUT R37, R38, 0xffff0000, RZ, 0xc0, !PT ;  /* 0xffff000026257812 */ /* 0x000fe200078ec0ff */
[----:B------:R-:W-:Y:S01]  /*7d80*/  UPRMT UR4, UR54, 0x654, UR4 ;  /* 0x0000065436047896 */ /* 0x000fe20008000004 */
[C---:B------:R-:W-:Y:S02]  /*7d90*/  SHF.L.U32 R38, R39.reuse, 0x10, RZ ;  /* 0x0000001027267819 */ /* 0x040fe400000006ff */
[----:B------:R-:W-:Y:S01]  /*7da0*/  LOP3.LUT R39, R39, 0xffff0000, RZ, 0xc0, !PT ;  /* 0xffff000027277812 */ /* 0x000fe200078ec0ff */
[C---:B-1----:R-:W-:Y:S01]  /*7db0*/  FMUL R4, R24.reuse, R4 ;  /* 0x0000000418047220 */ /* 0x042fe20000400000 */
[C---:B------:R-:W-:Y:S01]  /*7dc0*/  FMUL R5, R24.reuse, R5 ;  /* 0x0000000518057220 */ /* 0x040fe20000400000 */
[----:B------:R-:W-:Y:S03]  /*7dd0*/  FMUL R6, R24, R6 ;  /* 0x0000000618067220 */ /* 0x000fe60000400000 */
[----:B------:R-:W-:Y:S01]  /*7de0*/  SYNCS.ARRIVE.TRANS64.RED.A1T0 RZ, [UR4], RZ ;  /* 0x000000ffffff79a7 */ /* 0x000fe20008100404 */
[C---:B------:R-:W-:Y:S01]  /*7df0*/  FFMA R4, R26.reuse, R20, R4 ;  /* 0x000000141a047223 */ /* 0x040fe20000000004 */
[C---:B------:R-:W-:Y:S01]  /*7e00*/  FFMA R5, R26.reuse, R21, R5 ;  /* 0x000000151a057223 */ /* 0x040fe20000000005 */
[----:B------:R-:W-:Y:S01]  /*7e10*/  FFMA R6, R26, R25, R6 ;  /* 0x000000191a067223 */ /* 0x000fe20000000006 */
[C---:B------:R-:W-:Y:S01]  /*7e20*/  FMUL R7, R24.reuse, R7 ;  /* 0x0000000718077220 */ /* 0x040fe20000400000 */
[C---:B------:R-:W-:Y:S01]  /*7e30*/  FMUL R8, R24.reuse, R8 ;  /* 0x0000000818087220 */ /* 0x040fe20000400000 */
[----:B------:R-:W-:Y:S01]  /*7e40*/  FMUL R9, R24, R9 ;  /* 0x0000000918097220 */ /* 0x000fe20000400000 */
[----:B------:R-:W-:Y:S01]  /*7e50*/  F2FP.BF16.F32.PACK_AB R4, R5, R4 ;  /* 0x000000040504723e */ /* 0x000fe200000010ff */
[C---:B------:R-:W-:Y:S01]  /*7e60*/  FFMA R7, R26.reuse, R27, R7 ;  /* 0x0000001b1a077223 */ /* 0x040fe20000000007 */
[C---:B------:R-:W-:Y:S01]  /*7e70*/  FFMA R8, R26.reuse, R28, R8 ;  /* 0x0000001c1a087223 */ /* 0x040fe20000000008 */
[----:B------:R-:W-:Y:S01]  /*7e80*/  FFMA R9, R26, R29, R9 ;  /* 0x0000001d1a097223 */ /* 0x000fe20000000009 */
[C---:B------:R-:W-:Y:S01]  /*7e90*/  FMUL R10, R24.reuse, R10 ;  /* 0x0000000a180a7220 */ /* 0x040fe20000400000 */
[C---:B------:R-:W-:Y:S01]  /*7ea0*/  FMUL R11, R24.reuse, R11 ;  /* 0x0000000b180b7220 */ /* 0x040fe20000400000 */
[----:B------:R-:W-:Y:S01]  /*7eb0*/  F2FP.BF16.F32.PACK_AB R5, R7, R6 ;  /* 0x000000060705723e */ /* 0x000fe200000010ff */
[C---:B------:R-:W-:Y:S01]  /*7ec0*/  FMUL R0, R24.reuse, R12 ;  /* 0x0000000c18007220 */ /* 0x040fe20000400000 */
[----:B------:R-:W-:Y:S01]  /*7ed0*/  FMUL R2, R24, R13 ;  /* 0x0000000d18027220 */ /* 0x000fe20000400000 */
[----:B------:R-:W-:Y:S01]  /*7ee0*/  FFMA R10, R26, R30, R10 ;  /* 0x0000001e1a0a7223 */ /* 0x000fe2000000000a */
[----:B------:R-:W-:Y:S01]  /*7ef0*/  FMUL R3, R24, R14 ;  /* 0x0000000e18037220 */ /* 0x000fe20000400000 */
[----:B------:R-:W-:Y:S01]  /*7f00*/  F2FP.BF16.F32.PACK_AB R6, R9, R8 ;  /* 0x000000080906723e */ /* 0x000fe200000010ff */
[----:B------:R-:W-:Y:S01]  /*7f10*/  FFMA R11, R26, R31, R11 ;  /* 0x0000001f1a0b7223 */ /* 0x000fe2000000000b */
[C---:B------:R-:W-:Y:S01]  /*7f20*/  FMUL R15, R24.reuse, R15 ;  /* 0x0000000f180f7220 */ /* 0x040fe20000400000 */
[----:B------:R-:W-:Y:S01]  /*7f30*/  FMUL R12, R24, R16 ;  /* 0x00000010180c7220 */ /* 0x000fe20000400000 */
[----:B------:R-:W-:Y:S01]  /*7f40*/  FFMA R0, R26, R32, R0 ;  /* 0x000000201a007223 */ /* 0x000fe20000000000 */
[----:B------:R-:W-:Y:S01]  /*7f50*/  MOV R8, UR45 ;  /* 0x0000002d00087c02 */ /* 0x000fe20008000f00 */
[----:B------:R-:W-:Y:S01]  /*7f60*/  FMUL R13, R24, R17 ;  /* 0x00000011180d7220 */ /* 0x000fe20000400000 */
[----:B------:R-:W-:Y:S01]  /*7f70*/  FFMA R2, R26, R33, R2 ;  /* 0x000000211a027223 */ /* 0x000fe20000000002 */
[----:B------:R-:W-:Y:S01]  /*7f80*/  FMUL R14, R24, R18 ;  /* 0x00000012180e7220 */ /* 0x000fe20000400000 */
[C---:B------:R-:W-:Y:S01]  /*7f90*/  FFMA R3, R26.reuse, R34, R3 ;  /* 0x000000221a037223 */ /* 0x040fe20000000003 */
[----:B------:R-:W-:Y:S01]  /*7fa0*/  FFMA R15, R26, R35, R15 ;  /* 0x000000231a0f7223 */ /* 0x000fe2000000000f */
[----:B------:R-:W-:Y:S01]  /*7fb0*/  FMUL R19, R24, R19 ;  /* 0x0000001318137220 */ /* 0x000fe20000400000 */
[----:B------:R-:W-:Y:S01]  /*7fc0*/  FFMA R12, R26, R36, R12 ;  /* 0x000000241a0c7223 */ /* 0x000fe2000000000c */
[----:B------:R-:W-:Y:S01]  /*7fd0*/  LEA R8, R8, R44, 0xb ;  /* 0x0000002c08087211 */ /* 0x000fe200078e58ff */
        /* <DEDUP_REMOVED lines=21> */
[----:B------:R-:W-:Y:S02]  /*8130*/  ULEA UR5, UR45, UR44, 0xc ;  /* 0x0000002c2d057291 */ /* 0x000fe4000f8e60ff */
[----:B------:R-:W-:Y:S02]  /*8140*/  UIADD3 UR9, UPT, UPT, UR49, 0x20, URZ ;  /* 0x0000002031097890 */ /* 0x000fe4000fffe0ff */
[----:B------:R-:W-:Y:S01]  /*8150*/  UIADD3 UR8, UPT, UPT, UR5, 0x400, URZ ;  /* 0x0000040005087890 */ /* 0x000fe2000fffe0ff */
[----:B------:R-:W-:Y:S01]  /*8160*/  UMOV UR10, UR50 ;  /* 0x00000032000a7c82 */ /* 0x000fe20008000000 */
[----:B------:R-:W-:Y:S01]  /*8170*/  UMOV UR11, UR36 ;  /* 0x00000024000b7c82 */ /* 0x000fe20008000000 */
[----:B--2---:R-:W-:Y:S04]  /*8180*/  UIADD3 UR4, UP0, UPT, UR6, 0x680, URZ ;  /* 0x0000068006047890 */ /* 0x004fe8000ff1e0ff */
[----:B------:R-:W-:Y:S09]  /*8190*/  UIADD3.X UR5, UPT, UPT, URZ, UR7, URZ, UP0, !UPT ;  /* 0x00000007ff057290 */ /* 0x000ff200087fe4ff */
[----:B------:R2:W-:Y:S02]  /*81a0*/  UTMASTG.3D [UR8], [UR4] ;  /* 0x00000008040073b5 */ /* 0x0005e40008010000 */
[----:B--2---:R0:W-:Y:S02]  /*81b0*/  UTMACMDFLUSH ;  /* 0x00000000000079b7 */ /* 0x0041e40000000000 */
.L_x_136:
[----:B------:R-:W-:Y:S05]  /*81c0*/  BSYNC.RECONVERGENT B0 ;  /* 0x0000000000007941 */ /* 0x000fea0003800200 */
.L_x_135:
[----:B------:R-:W-:Y:S01]  /*81d0*/  UIADD3 UR4, UPT, UPT, UR45, 0x1, URZ ;  /* 0x000000012d047890 */ /* 0x000fe2000fffe0ff */
[----:B------:R-:W-:Y:S03]  /*81e0*/  BSSY.RECONVERGENT B0, `(.L_x_137) ;  /* 0x0000008000007945 */ /* 0x000fe60003800200 */
[----:B------:R-:W-:Y:S04]  /*81f0*/  UISETP.NE.AND UP0, UPT, UR4, 0x3, UPT ;  /* 0x000000030400788c */ /* 0x000fe8000bf05270 */
[----:B------:R-:W-:Y:S02]  /*8200*/  UISETP.EQ.XOR UP1, UPT, UR47, 0x3, !UP0 ;  /* 0x000000032f00788c */ /* 0x000fe4000c722a70 */
[----:B------:R-:W-:Y:S02]  /*8210*/  USEL UR46, UR4, URZ, UP0 ;  /* 0x000000ff042e7287 */ /* 0x000fe40008000000 */
[----:B------:R-:W-:Y:S04]  /*8220*/  USEL UR5, URZ, 0x1, !UP1 ;  /* 0x00000001ff057887 */ /* 0x000fe8000c800000 */
[----:B------:R-:W-:Y:S01]  /*8230*/  ULOP3.LUT UR55, UR55, UR5, URZ, 0x3c, !UPT ;  /* 0x0000000537377292 */ /* 0x000fe2000f8e3cff */
[----:B------:R-:W-:Y:S11]  /*8240*/  @P0 BRA `(.L_x_138) ;  /* 0x0000000000040947 */ /* 0x000ff60003800000 */
[----:B------:R-:W-:Y:S04]  /*8250*/  DEPBAR.LE SB0, 0x1 ;  /* 0x000080400000791a */ /* 0x000fe80000000000 */
.L_x_138:
[----:B------:R-:W-:Y:S05]  /*8260*/  BSYNC.RECONVERGENT B0 ;  /* 0x0000000000007941 */ /* 0x000fea0003800200 */
.L_x_137:
[----:B------:R-:W-:Y:S01]  /*8270*/  BAR.SYNC.DEFER_BLOCKING 0x1, 0x80 ;  /* 0x0042000000007b1d */ /* 0x000fe20000010000 */
[----:B------:R-:W-:Y:S01]  /*8280*/  UISETP.NE.AND UP0, UPT, UR53, -0x2, UPT ;  /* 0xfffffffe3500788c */ /* 0x000fe2000bf05270 */
[----:B------:R-:W-:Y:S08]  /*8290*/  IADD3 R22, PT, PT, R22, 0x1, RZ ;  /* 0x0000000116167810 */ /* 0x000ff00007ffe0ff */
[----:B------:R-:W-:Y:S05]  /*82a0*/  BRA.U !UP0, `(.L_x_139) ;  /* 0x0000000108287547 */ /* 0x000fea000b800000 */
[----:B------:R-:W-:Y:S01]  /*82b0*/  ISETP.NE.AND P0, PT, R61, RZ, PT ;  /* 0x000000ff3d00720c */ /* 0x000fe20003f05270 */
[----:B------:R-:W-:Y:S01]  /*82c0*/  IMAD.U32 R2, RZ, RZ, UR52 ;  /* 0x00000034ff027e24 */ /* 0x000fe2000f8e00ff */
[----:B------:R-:W-:Y:S01]  /*82d0*/  UIADD3 UR4, UPT, UPT, UR52, 0x1, URZ ;  /* 0x0000000134047890 */ /* 0x000fe2000fffe0ff */
[----:B------:R-:W-:Y:S03]  /*82e0*/  IMAD.U32 R0, RZ, RZ, UR54 ;  /* 0x00000036ff007e24 */ /* 0x000fe6000f8e00ff */
[----:B------:R-:W-:Y:S04]  /*82f0*/  UISETP.NE.AND UP0, UPT, UR4, 0x3, UPT ;  /* 0x000000030400788c */ /* 0x000fe8000bf05270 */
[----:B------:R-:W-:Y:S03]  /*8300*/  USEL UR52, UR4, URZ, UP0 ;  /* 0x000000ff04347287 */ /* 0x000fe60008000000 */
[----:B------:R-:W-:Y:S05]  /*8310*/  @P0 LEA R2, R2, UR44, 0x3 ;  /* 0x0000002c02020c11 */ /* 0x000fea000f8e18ff */
[----:B------:R-:W-:Y:S05]  /*8320*/  @P0 VIADD R2, R2, 0x1b8 ;  /* 0x000001b802020836 */ /* 0x000fea0000000000 */
[----:B------:R-:W-:Y:S04]  /*8330*/  @P0 PRMT R0, R0, 0x654, R2 ;  /* 0x0000065400000816 */ /* 0x000fe80000000002 */
[----:B------:R2:W-:Y:S03]  /*8340*/  @P0 SYNCS.ARRIVE.TRANS64.RED.A1T0 RZ, [R0+URZ], RZ ;  /* 0x000000ff00ff09a7 */ /* 0x0005e600081004ff */
.L_x_139:
[----:B------:R-:W-:Y:S01]  /*8350*/  R2UR UR6, R60 ;  /* 0x000000003c0672ca */ /* 0x000fe200000e0000 */
[----:B------:R-:W-:Y:S01]  /*8360*/  UIADD3 UR53, UPT, UPT, UR53, 0x2, URZ ;  /* 0x0000000235357890 */ /* 0x000fe2000fffe0ff */
[----:B------:R-:W-:Y:S02]  /*8370*/  R2UR UR5, R47 ;  /* 0x000000002f0572ca */ /* 0x000fe400000e0000 */
[----:B------:R-:W-:Y:S02]  /*8380*/  R2UR UR4, R48 ;  /* 0x00000000300472ca */ /* 0x000fe400000e0000 */
[----:B------:R-:W-:Y:S02]  /*8390*/  R2UR UR36, R58 ;  /* 0x000000003a2472ca */ /* 0x000fe400000e0000 */
[----:B------:R-:W-:Y:S02]  /*83a0*/  ISETP.NE.AND P0, PT, R51, 0x2, PT ;  /* 0x000000023300780c */ /* 0x000fe40003f05270 */
[----:B------:R-:W-:Y:S02]  /*83b0*/  ISETP.NE.AND P1, PT, R22, 0x4, PT ;  /* 0x000000041600780c */ /* 0x000fe40003f25270 */
[----:B------:R-:W-:Y:S01]  /*83c0*/  SEL R2, RZ, 0x1, P0 ;  /* 0x00000001ff027807 */ /* 0x000fe20000000000 */
[----:B------:R-:W-:Y:S01]  /*83d0*/  UISETP.NE.AND UP0, UPT, UR6, URZ, UPT ;  /* 0x000000ff0600728c */ /* 0x000fe2000bf05270 */
[----:B--2---:R-:W-:Y:S01]  /*83e0*/  SEL R0, RZ, 0x1, P1 ;  /* 0x00000001ff007807 */ /* 0x004fe20000800000 */
[----:B------:R-:W-:Y:S01]  /*83f0*/  UIADD3 UR32, UPT, UPT, UR37, UR5, URZ ;  /* 0x0000000525207290 */ /* 0x000fe2000fffe0ff */
[----:B------:R-:W-:Y:S01]  /*8400*/  LOP3.LUT R52, R52, R2, RZ, 0x3c, !PT ;  /* 0x0000000234347212 */ /* 0x000fe200078e3cff */
[----:B------:R-:W-:Y:S01]  /*8410*/  UIADD3 UR29, UPT, UPT, UR38, UR4, URZ ;  /* 0x00000004261d7290 */ /* 0x000fe2000fffe0ff */
[----:B------:R-:W-:Y:S02]  /*8420*/  LOP3.LUT R53, R53, R0, RZ, 0x3c, !PT ;  /* 0x0000000035357212 */ /* 0x000fe400078e3cff */
[----:B------:R-:W-:Y:S02]  /*8430*/  SEL R51, R51, RZ, P0 ;  /* 0x000000ff33337207 */ /* 0x000fe40000000000 */
[----:B------:R-:W-:Y:S01]  /*8440*/  SEL R22, R22, RZ, P1 ;  /* 0x000000ff16167207 */ /* 0x000fe20000800000 */
[----:B------:R-:W-:Y:S06]  /*8450*/  BRA.U UP0, `(.L_x_140) ;  /* 0xffffffdd005c7547 */ /* 0x000fec000b83ffff */
[----:B------:R-:W-:-:S13]  /*8460*/  R2UR UR4, R49 ;  /* 0x00000000310472ca */ /* 0x000fda00000e0000 */
[----:B------:R-:W-:-:S09]  /*8470*/  UISETP.NE.AND UP0, UPT, UR4, URZ, UPT ;  /* 0x000000ff0400728c */ /* 0x000fd2000bf05270 */
[----:B------:R-:W-:Y:S05]  /*8480*/  BRA.U !UP0, `(.L_x_141) ;  /* 0x0000000108487547 */ /* 0x000fea000b800000 */
[----:B------:R-:W2:Y:S02]  /*8490*/  LDCU.64 UR4, c[0x0][0x890] ;  /* 0x00011200ff0477ac */ /* 0x000ea40008000a00 */
[----:B--2---:R-:W-:-:S04]  /*84a0*/  UISETP.NE.U32.AND UP0, UPT, UR4, URZ, UPT ;  /* 0x000000ff0400728c */ /* 0x004fc8000bf05070 */
[----:B------:R-:W-:-:S09]  /*84b0*/  UISETP.NE.AND.EX UP0, UPT, UR5, URZ, UPT, UP0 ;  /* 0x000000ff0500728c */ /* 0x000fd2000bf05300 */
[----:B------:R-:W-:Y:S05]  /*84c0*/  BRA.U UP0, `(.L_x_142) ;  /* 0x00000001000c7547 */ /* 0x000fea000b800000 */
[----:B------:R-:W-:-:S13]  /*84d0*/  FSETP.NEU.AND P0, PT, R26, RZ, PT ;  /* 0x000000ff1a00720b */ /* 0x000fda0003f0d000 */
[----:B------:R-:W-:Y:S05]  /*84e0*/  @!P0 EXIT ;  /* 0x000000000000894d */ /* 0x000fea0003800000 */
[----:B------:R-:W-:Y:S05]  /*84f0*/  BRA `(.L_x_141) ;  /* 0x00000000002c7947 */ /* 0x000fea0003800000 */
.L_x_142:
[----:B------:R-:W-:Y:S01]  /*8500*/  ISETP.NE.AND P0, PT, R50, RZ, PT ;  /* 0x000000ff3200720c */ /* 0x000fe20003f05270 */
[----:B------:R-:W-:-:S12]  /*8510*/  BSSY.RECONVERGENT B0, `(.L_x_141) ;  /* 0x0000009000007945 */ /* 0x000fd80003800200 */
[----:B------:R-:W-:Y:S05]  /*8520*/  @P0 BRA `(.L_x_143) ;  /* 0x0000000000140947 */ /* 0x000fea0003800000 */
[----:B------:R-:W2:Y:S02]  /*8530*/  LDCU.64 UR4, c[0x0][0x888] ;  /* 0x00011100ff0477ac */ /* 0x000ea40008000a00 */
[----:B--2---:R-:W-:-:S04]  /*8540*/  ISETP.NE.U32.AND P0, PT, RZ, UR4, PT ;  /* 0x00000004ff007c0c */ /* 0x004fc8000bf05070 */
[----:B------:R-:W-:-:S13]  /*8550*/  ISETP.NE.AND.EX P0, PT, RZ, UR5, PT, P0 ;  /* 0x00000005ff007c0c */ /* 0x000fda000bf05300 */
[----:B------:R-:W-:Y:S05]  /*8560*/  @!P0 EXIT ;  /* 0x000000000000894d */ /* 0x000fea0003800000 */
[----:B------:R-:W-:Y:S05]  /*8570*/  BRA `(.L_x_144) ;  /* 0x0000000000087947 */ /* 0x000fea0003800000 */
.L_x_143:
[----:B------:R-:W-:-:S13]  /*8580*/  FSETP.NEU.AND P0, PT, R26, RZ, PT ;  /* 0x000000ff1a00720b */ /* 0x000fda0003f0d000 */
[----:B------:R-:W-:Y:S05]  /*8590*/  @!P0 EXIT ;  /* 0x000000000000894d */ /* 0x000fea0003800000 */
.L_x_144:
[----:B------:R-:W-:Y:S05]  /*85a0*/  BSYNC.RECONVERGENT B0 ;  /* 0x0000000000007941 */ /* 0x000fea0003800200 */
.L_x_141:
[----:B------:R-:W-:Y:S01]  /*85b0*/  ULEA UR4, UR52, UR44, 0x3 ;  /* 0x0000002c34047291 */ /* 0x000fe2000f8e18ff */
[----:B------:R-:W-:-:S04]  /*85c0*/  DEPBAR.LE SB0, 0x0 ;  /* 0x000080000000791a */ /* 0x000fc80000000000 */
[----:B------:R-:W-:-:S04]  /*85d0*/  UIADD3 UR4, UPT, UPT, UR4, 0x1b8, URZ ;  /* 0x000001b804047890 */ /* 0x000fc8000fffe0ff */
[----:B------:R-:W-:-:S09]  /*85e0*/  UPRMT UR4, UR54, 0x654, UR4 ;  /* 0x0000065436047896 */ /* 0x000fd20008000004 */
[----:B------:R-:W-:Y:S01]  /*85f0*/  SYNCS.ARRIVE.TRANS64.RED.A1T0 RZ, [UR4], RZ ;  /* 0x000000ffffff79a7 */ /* 0x000fe20008100404 */
[----:B------:R-:W-:Y:S05]  /*8600*/  EXIT ;  /* 0x000000000000794d */ /* 0x000fea0003800000 */
.L_x_25:
[----:B--2---:R2:W3:Y:S02]  /*8610*/  SYNCS.PHASECHK.TRANS64.TRYWAIT P0, [R0+URZ+0x250], R2 ;  /* 0x00025002000075a7 */ /* 0x0044e400080011ff */
[----:B---3--:R-:W-:Y:S05]  /*8620*/  @!P0 NANOSLEEP.SYNCS 0x989680 ;  /* 0x009896800000895d */ /* 0x008fea0003900000 */
[----:B------:R-:W3:Y:S02]  /*8630*/  @!P0 SYNCS.PHASECHK.TRANS64 P0, [R0+URZ+0x250], R2 ;  /* 0x00025002000085a7 */ /* 0x000ee400080010ff */
[----:B---3--:R-:W-:Y:S05]  /*8640*/  @!P0 BRA `(.L_x_25) ;  /* 0xfffffffc00f08947 */ /* 0x008fea000383ffff */
[----:B------:R-:W-:Y:S05]  /*8650*/  BRA `(.L_x_145) ;  /* 0xffffff9400d07947 */ /* 0x000fea000383ffff */
.L_x_28:
[----:B-1----:R-:W-:-:S07]  /*8660*/  MOV R0, UR33 ;  /* 0x0000002100007c02 */ /* 0x002fce0008000f00 */
.L_x_146:
[----:B-1----:R1:W2:Y:S02]  /*8670*/  SYNCS.PHASECHK.TRANS64.TRYWAIT P0, [R0+URZ+0xd0], R3 ;  /* 0x0000d003000075a7 */ /* 0x0022a400080011ff */
[----:B--2---:R-:W-:Y:S05]  /*8680*/  @!P0 NANOSLEEP.SYNCS 0x989680 ;  /* 0x009896800000895d */ /* 0x004fea0003900000 */
[----:B------:R-:W2:Y:S02]  /*8690*/  @!P0 SYNCS.PHASECHK.TRANS64 P0, [R0+URZ+0xd0], R3 ;  /* 0x0000d003000085a7 */ /* 0x000ea400080010ff */
[----:B--2---:R-:W-:Y:S05]  /*86a0*/  @!P0 BRA `(.L_x_146) ;  /* 0xfffffffc00f08947 */ /* 0x004fea000383ffff */
[----:B------:R-:W-:Y:S05]  /*86b0*/  BRA `(.L_x_27) ;  /* 0xffffff98001c7947 */ /* 0x000fea000383ffff */
.L_x_35:
[----:B-1----:R-:W-:-:S07]  /*86c0*/  MOV R0, UR17 ;  /* 0x0000001100007c02 */ /* 0x002fce0008000f00 */
.L_x_147:
[----:B-1----:R1:W2:Y:S02]  /*86d0*/  SYNCS.PHASECHK.TRANS64.TRYWAIT P0, [R0+URZ+0xd0], R3 ;  /* 0x0000d003000075a7 */ /* 0x0022a400080011ff */
[----:B--2---:R-:W-:Y:S05]  /*86e0*/  @!P0 NANOSLEEP.SYNCS 0x989680 ;  /* 0x009896800000895d */ /* 0x004fea0003900000 */
[----:B------:R-:W2:Y:S02]  /*86f0*/  @!P0 SYNCS.PHASECHK.TRANS64 P0, [R0+URZ+0xd0], R3 ;  /* 0x0000d003000085a7 */ /* 0x000ea400080010ff */
[----:B--2---:R-:W-:Y:S05]  /*8700*/  @!P0 BRA `(.L_x_147) ;  /* 0xfffffffc00f08947 */ /* 0x004fea000383ffff */
[----:B------:R-:W-:Y:S05]  /*8710*/  BRA `(.L_x_34) ;  /* 0xffffff9800e87947 */ /* 0x000fea000383ffff */
.L_x_40:
[----:B-1----:R1:W2:Y:S02]  /*8720*/  SYNCS.PHASECHK.TRANS64.TRYWAIT P0, [R3+URZ+0x1e0], R0 ;  /* 0x0001e000030075a7 */ /* 0x0022a400080011ff */
[----:B--2---:R-:W-:Y:S05]  /*8730*/  @!P0 NANOSLEEP.SYNCS 0x989680 ;  /* 0x009896800000895d */ /* 0x004fea0003900000 */
[----:B------:R-:W2:Y:S02]  /*8740*/  @!P0 SYNCS.PHASECHK.TRANS64 P0, [R3+URZ+0x1e0], R0 ;  /* 0x0001e000030085a7 */ /* 0x000ea400080010ff */
[----:B--2---:R-:W-:Y:S05]  /*8750*/  @!P0 BRA `(.L_x_40) ;  /* 0xfffffffc00f08947 */ /* 0x004fea000383ffff */
[----:B------:R-:W-:Y:S05]  /*8760*/  BRA `(.L_x_148) ;  /* 0xffffff9c009c7947 */ /* 0x000fea000383ffff */
.L_x_44:
[----:B------:R-:W-:-:S07]  /*8770*/  MOV R0, UR4 ;  /* 0x0000000400007c02 */ /* 0x000fce0008000f00 */
.L_x_149:
[----:B-1----:R1:W2:Y:S02]  /*8780*/  SYNCS.PHASECHK.TRANS64.TRYWAIT P0, [R0+URZ], R2 ;  /* 0x00000002000075a7 */ /* 0x0022a400080011ff */
[----:B--2---:R-:W-:Y:S05]  /*8790*/  @!P0 NANOSLEEP.SYNCS 0x989680 ;  /* 0x009896800000895d */ /* 0x004fea0003900000 */
[----:B------:R-:W2:Y:S02]  /*87a0*/  @!P0 SYNCS.PHASECHK.TRANS64 P0, [R0+URZ], R2 ;  /* 0x00000002000085a7 */ /* 0x000ea400080010ff */
[----:B--2---:R-:W-:Y:S05]  /*87b0*/  @!P0 BRA `(.L_x_149) ;  /* 0xfffffffc00f08947 */ /* 0x004fea000383ffff */
[----:B------:R-:W-:Y:S05]  /*87c0*/  BRA `(.L_x_150) ;  /* 0xffffffa400487947 */ /* 0x000fea000383ffff */
.L_x_45:
[----:B------:R-:W-:-:S07]  /*87d0*/  MOV R0, UR5 ;  /* 0x0000000500007c02 */ /* 0x000fce0008000f00 */
.L_x_151:
[----:B-1----:R1:W2:Y:S02]  /*87e0*/  SYNCS.PHASECHK.TRANS64.TRYWAIT P0, [R0+URZ], R3 ;  /* 0x00000003000075a7 */ /* 0x0022a400080011ff */
[----:B--2---:R-:W-:Y:S05]  /*87f0*/  @!P0 NANOSLEEP.SYNCS 0x989680 ;  /* 0x009896800000895d */ /* 0x004fea0003900000 */
[----:B------:R-:W2:Y:S02]  /*8800*/  @!P0 SYNCS.PHASECHK.TRANS64 P0, [R0+URZ], R3 ;  /* 0x00000003000085a7 */ /* 0x000ea400080010ff */
[----:B--2---:R-:W-:Y:S05]  /*8810*/  @!P0 BRA `(.L_x_151) ;  /* 0xfffffffc00f08947 */ /* 0x004fea000383ffff */
[----:B------:R-:W-:Y:S05]  /*8820*/  BRA `(.L_x_152) ;  /* 0xffffffa400547947 */ /* 0x000fea000383ffff */
.L_x_46:
[----:B------:R-:W-:-:S07]  /*8830*/  MOV R0, UR5 ;  /* 0x0000000500007c02 */ /* 0x000fce0008000f00 */
.L_x_153:
[----:B-1----:R1:W2:Y:S02]  /*8840*/  SYNCS.PHASECHK.TRANS64.TRYWAIT P0, [R0+URZ], R3 ;  /* 0x00000003000075a7 */ /* 0x0022a400080011ff */
[----:B--2---:R-:W-:Y:S05]  /*8850*/  @!P0 NANOSLEEP.SYNCS 0x989680 ;  /* 0x009896800000895d */ /* 0x004fea0003900000 */
[----:B------:R-:W2:Y:S02]  /*8860*/  @!P0 SYNCS.PHASECHK.TRANS64 P0, [R0+URZ], R3 ;  /* 0x00000003000085a7 */ /* 0x000ea400080010ff */
[----:B--2---:R-:W-:Y:S05]  /*8870*/  @!P0 BRA `(.L_x_153) ;  /* 0xfffffffc00f08947 */ /* 0x004fea000383ffff */
[----:B------:R-:W-:Y:S05]  /*8880*/  BRA `(.L_x_154) ;  /* 0xffffffa400607947 */ /* 0x000fea000383ffff */
.L_x_47:
[----:B------:R-:W-:-:S07]  /*8890*/  MOV R0, UR5 ;  /* 0x0000000500007c02 */ /* 0x000fce0008000f00 */
.L_x_155:
[----:B-1----:R1:W2:Y:S02]  /*88a0*/  SYNCS.PHASECHK.TRANS64.TRYWAIT P0, [R0+URZ], R3 ;  /* 0x00000003000075a7 */ /* 0x0022a400080011ff */
[----:B--2---:R-:W-:Y:S05]  /*88b0*/  @!P0 NANOSLEEP.SYNCS 0x989680 ;  /* 0x009896800000895d */ /* 0x004fea0003900000 */
[----:B------:R-:W2:Y:S02]  /*88c0*/  @!P0 SYNCS.PHASECHK.TRANS64 P0, [R0+URZ], R3 ;  /* 0x00000003000085a7 */ /* 0x000ea400080010ff */
[----:B--2---:R-:W-:Y:S05]  /*88d0*/  @!P0 BRA `(.L_x_155) ;  /* 0xfffffffc00f08947 */ /* 0x004fea000383ffff */
[----:B------:R-:W-:Y:S05]  /*88e0*/  BRA `(.L_x_156) ;  /* 0xffffffa4006c7947 */ /* 0x000fea000383ffff */
.L_x_48:
[----:B------:R-:W-:-:S07]  /*88f0*/  MOV R0, UR5 ;  /* 0x0000000500007c02 */ /* 0x000fce0008000f00 */
.L_x_157:
[----:B-1----:R1:W2:Y:S02]  /*8900*/  SYNCS.PHASECHK.TRANS64.TRYWAIT P0, [R0+URZ], R3 ;  /* 0x00000003000075a7 */ /* 0x0022a400080011ff */
[----:B--2---:R-:W-:Y:S05]  /*8910*/  @!P0 NANOSLEEP.SYNCS 0x989680 ;  /* 0x009896800000895d */ /* 0x004fea0003900000 */
[----:B------:R-:W2:Y:S02]  /*8920*/  @!P0 SYNCS.PHASECHK.TRANS64 P0, [R0+URZ], R3 ;  /* 0x00000003000085a7 */ /* 0x000ea400080010ff */
[----:B--2---:R-:W-:Y:S05]  /*8930*/  @!P0 BRA `(.L_x_157) ;  /* 0xfffffffc00f08947 */ /* 0x004fea000383ffff */
[----:B------:R-:W-:Y:S05]  /*8940*/  BRA `(.L_x_158) ;  /* 0xffffffa400787947 */ /* 0x000fea000383ffff */
.L_x_49:
[----:B------:R-:W-:-:S07]  /*8950*/  MOV R0, UR5 ;  /* 0x0000000500007c02 */ /* 0x000fce0008000f00 */
.L_x_159:
[----:B-1----:R1:W2:Y:S02]  /*8960*/  SYNCS.PHASECHK.TRANS64.TRYWAIT P0, [R0+URZ], R3 ;  /* 0x00000003000075a7 */ /* 0x0022a400080011ff */
[----:B--2---:R-:W-:Y:S05]  /*8970*/  @!P0 NANOSLEEP.SYNCS 0x989680 ;  /* 0x009896800000895d */ /* 0x004fea0003900000 */
[----:B------:R-:W2:Y:S02]  /*8980*/  @!P0 SYNCS.PHASECHK.TRANS64 P0, [R0+URZ], R3 ;  /* 0x00000003000085a7 */ /* 0x000ea400080010ff */
[----:B--2---:R-:W-:Y:S05]  /*8990*/  @!P0 BRA `(.L_x_159) ;  /* 0xfffffffc00f08947 */ /* 0x004fea000383ffff */
[----:B------:R-:W-:Y:S05]  /*89a0*/  BRA `(.L_x_160) ;  /* 0xffffffa400847947 */ /* 0x000fea000383ffff */
.L_x_50:
[----:B------:R-:W-:-:S07]  /*89b0*/  MOV R0, UR5 ;  /* 0x0000000500007c02 */ /* 0x000fce0008000f00 */
.L_x_161:
[----:B-1----:R1:W2:Y:S02]  /*89c0*/  SYNCS.PHASECHK.TRANS64.TRYWAIT P0, [R0+URZ], R3 ;  /* 0x00000003000075a7 */ /* 0x0022a400080011ff */
[----:B--2---:R-:W-:Y:S05]  /*89d0*/  @!P0 NANOSLEEP.SYNCS 0x989680 ;  /* 0x009896800000895d */ /* 0x004fea0003900000 */
[----:B------:R-:W2:Y:S02]  /*89e0*/  @!P0 SYNCS.PHASECHK.TRANS64 P0, [R0+URZ], R3 ;  /* 0x00000003000085a7 */ /* 0x000ea400080010ff */
[----:B--2---:R-:W-:Y:S05]  /*89f0*/  @!P0 BRA `(.L_x_161) ;  /* 0xfffffffc00f08947 */ /* 0x004fea000383ffff */
[----:B------:R-:W-:Y:S05]  /*8a00*/  BRA `(.L_x_162) ;  /* 0xffffffa400907947 */ /* 0x000fea000383ffff */
.L_x_51:
[----:B------:R-:W-:-:S07]  /*8a10*/  MOV R0, UR5 ;  /* 0x0000000500007c02 */ /* 0x000fce0008000f00 */
.L_x_163:
[----:B-1----:R1:W2:Y:S02]  /*8a20*/  SYNCS.PHASECHK.TRANS64.TRYWAIT P0, [R0+URZ], R3 ;  /* 0x00000003000075a7 */ /* 0x0022a400080011ff */
[----:B--2---:R-:W-:Y:S05]  /*8a30*/  @!P0 NANOSLEEP.SYNCS 0x989680 ;  /* 0x009896800000895d */ /* 0x004fea0003900000 */
[----:B------:R-:W2:Y:S02]  /*8a40*/  @!P0 SYNCS.PHASECHK.TRANS64 P0, [R0+URZ], R3 ;  /* 0x00000003000085a7 */ /* 0x000ea400080010ff */
[----:B--2---:R-:W-:Y:S05]  /*8a50*/  @!P0 BRA `(.L_x_163) ;  /* 0xfffffffc00f08947 */ /* 0x004fea000383ffff */
[----:B------:R-:W-:Y:S05]  /*8a60*/  BRA `(.L_x_164) ;  /* 0xffffffa4009c7947 */ /* 0x000fea000383ffff */
.L_x_52:
[----:B------:R-:W-:-:S07]  /*8a70*/  MOV R0, UR5 ;  /* 0x0000000500007c02 */ /* 0x000fce0008000f00 */
.L_x_165:
[----:B-1----:R1:W2:Y:S02]  /*8a80*/  SYNCS.PHASECHK.TRANS64.TRYWAIT P0, [R0+URZ], R3 ;  /* 0x00000003000075a7 */ /* 0x0022a400080011ff */
[----:B--2---:R-:W-:Y:S05]  /*8a90*/  @!P0 NANOSLEEP.SYNCS 0x989680 ;  /* 0x009896800000895d */ /* 0x004fea0003900000 */
[----:B------:R-:W2:Y:S02]  /*8aa0*/  @!P0 SYNCS.PHASECHK.TRANS64 P0, [R0+URZ], R3 ;  /* 0x00000003000085a7 */ /* 0x000ea400080010ff */
[----:B--2---:R-:W-:Y:S05]  /*8ab0*/  @!P0 BRA `(.L_x_165) ;  /* 0xfffffffc00f08947 */ /* 0x004fea000383ffff */
[----:B------:R-:W-:Y:S05]  /*8ac0*/  BRA `(.L_x_166) ;  /* 0xffffffa400a87947 */ /* 0x000fea000383ffff */
.L_x_53:
[----:B------:R-:W-:-:S07]  /*8ad0*/  MOV R0, UR5 ;  /* 0x0000000500007c02 */ /* 0x000fce0008000f00 */
.L_x_167:
[----:B-1----:R1:W2:Y:S02]  /*8ae0*/  SYNCS.PHASECHK.TRANS64.TRYWAIT P0, [R0+URZ], R3 ;  /* 0x00000003000075a7 */ /* 0x0022a400080011ff */
[----:B--2---:R-:W-:Y:S05]  /*8af0*/  @!P0 NANOSLEEP.SYNCS 0x989680 ;  /* 0x009896800000895d */ /* 0x004fea0003900000 */
[----:B------:R-:W2:Y:S02]  /*8b00*/  @!P0 SYNCS.PHASECHK.TRANS64 P0, [R0+URZ], R3 ;  /* 0x00000003000085a7 */ /* 0x000ea400080010ff */
[----:B--2---:R-:W-:Y:S05]  /*8b10*/  @!P0 BRA `(.L_x_167) ;  /* 0xfffffffc00f08947 */ /* 0x004fea000383ffff */
[----:B------:R-:W-:Y:S05]  /*8b20*/  BRA `(.L_x_168) ;  /* 0xffffffa400b47947 */ /* 0x000fea000383ffff */
.L_x_54:
[----:B------:R-:W-:-:S07]  /*8b30*/  MOV R0, UR5 ;  /* 0x0000000500007c02 */ /* 0x000fce0008000f00 */
.L_x_169:
[----:B-1----:R1:W2:Y:S02]  /*8b40*/  SYNCS.PHASECHK.TRANS64.TRYWAIT P0, [R0+URZ], R3 ;  /* 0x00000003000075a7 */ /* 0x0022a400080011ff */
[----:B--2---:R-:W-:Y:S05]  /*8b50*/  @!P0 NANOSLEEP.SYNCS 0x989680 ;  /* 0x009896800000895d */ /* 0x004fea0003900000 */
[----:B------:R-:W2:Y:S02]  /*8b60*/  @!P0 SYNCS.PHASECHK.TRANS64 P0, [R0+URZ], R3 ;  /* 0x00000003000085a7 */ /* 0x000ea400080010ff */
[----:B--2---:R-:W-:Y:S05]  /*8b70*/  @!P0 BRA `(.L_x_169) ;  /* 0xfffffffc00f08947 */ /* 0x004fea000383ffff */
[----:B------:R-:W-:Y:S05]  /*8b80*/  BRA `(.L_x_170) ;  /* 0xffffffa400c07947 */ /* 0x000fea000383ffff */
.L_x_55:
[----:B------:R-:W-:-:S07]  /*8b90*/  MOV R0, UR5 ;  /* 0x0000000500007c02 */ /* 0x000fce0008000f00 */
.L_x_171:
[----:B-1----:R1:W2:Y:S02]  /*8ba0*/  SYNCS.PHASECHK.TRANS64.TRYWAIT P0, [R0+URZ], R3 ;  /* 0x00000003000075a7 */ /* 0x0022a400080011ff */
[----:B--2---:R-:W-:Y:S05]  /*8bb0*/  @!P0 NANOSLEEP.SYNCS 0x989680 ;  /* 0x009896800000895d */ /* 0x004fea0003900000 */
[----:B------:R-:W2:Y:S02]  /*8bc0*/  @!P0 SYNCS.PHASECHK.TRANS64 P0, [R0+URZ], R3 ;  /* 0x00000003000085a7 */ /* 0x000ea400080010ff */
[----:B--2---:R-:W-:Y:S05]  /*8bd0*/  @!P0 BRA `(.L_x_171) ;  /* 0xfffffffc00f08947 */ /* 0x004fea000383ffff */
[----:B------:R-:W-:Y:S05]  /*8be0*/  BRA `(.L_x_172) ;  /* 0xffffffa400cc7947 */ /* 0x000fea000383ffff */
.L_x_56:
[----:B------:R-:W-:-:S07]  /*8bf0*/  MOV R0, UR5 ;  /* 0x0000000500007c02 */ /* 0x000fce0008000f00 */
.L_x_173:
[----:B-1----:R1:W2:Y:S02]  /*8c00*/  SYNCS.PHASECHK.TRANS64.TRYWAIT P0, [R0+URZ], R3 ;  /* 0x00000003000075a7 */ /* 0x0022a400080011ff */
[----:B--2---:R-:W-:Y:S05]  /*8c10*/  @!P0 NANOSLEEP.SYNCS 0x989680 ;  /* 0x009896800000895d */ /* 0x004fea0003900000 */
[----:B------:R-:W2:Y:S02]  /*8c20*/  @!P0 SYNCS.PHASECHK.TRANS64 P0, [R0+URZ], R3 ;  /* 0x00000003000085a7 */ /* 0x000ea400080010ff */
[----:B--2---:R-:W-:Y:S05]  /*8c30*/  @!P0 BRA `(.L_x_173) ;  /* 0xfffffffc00f08947 */ /* 0x004fea000383ffff */
[----:B------:R-:W-:Y:S05]  /*8c40*/  BRA `(.L_x_174) ;  /* 0xffffffa400d87947 */ /* 0x000fea000383ffff */
.L_x_57:
[----:B------:R-:W-:-:S07]  /*8c50*/  MOV R0, UR5 ;  /* 0x0000000500007c02 */ /* 0x000fce0008000f00 */
.L_x_175:
[----:B-1----:R1:W2:Y:S02]  /*8c60*/  SYNCS.PHASECHK.TRANS64.TRYWAIT P0, [R0+URZ], R3 ;  /* 0x00000003000075a7 */ /* 0x0022a400080011ff */
[----:B--2---:R-:W-:Y:S05]  /*8c70*/  @!P0 NANOSLEEP.SYNCS 0x989680 ;  /* 0x009896800000895d */ /* 0x004fea0003900000 */
[----:B------:R-:W2:Y:S02]  /*8c80*/  @!P0 SYNCS.PHASECHK.TRANS64 P0, [R0+URZ], R3 ;  /* 0x00000003000085a7 */ /* 0x000ea400080010ff */
[----:B--2---:R-:W-:Y:S05]  /*8c90*/  @!P0 BRA `(.L_x_175) ;  /* 0xfffffffc00f08947 */ /* 0x004fea000383ffff */
[----:B------:R-:W-:Y:S05]  /*8ca0*/  BRA `(.L_x_176) ;  /* 0xffffffa400e47947 */ /* 0x000fea000383ffff */
.L_x_58:
[----:B------:R-:W-:-:S07]  /*8cb0*/  MOV R0, UR5 ;  /* 0x0000000500007c02 */ /* 0x000fce0008000f00 */
.L_x_177:
[----:B-1----:R1:W2:Y:S02]  /*8cc0*/  SYNCS.PHASECHK.TRANS64.TRYWAIT P0, [R0+URZ], R3 ;  /* 0x00000003000075a7 */ /* 0x0022a400080011ff */
[----:B--2---:R-:W-:Y:S05]  /*8cd0*/  @!P0 NANOSLEEP.SYNCS 0x989680 ;  /* 0x009896800000895d */ /* 0x004fea0003900000 */
[----:B------:R-:W2:Y:S02]  /*8ce0*/  @!P0 SYNCS.PHASECHK.TRANS64 P0, [R0+URZ], R3 ;  /* 0x00000003000085a7 */ /* 0x000ea400080010ff */
[----:B--2---:R-:W-:Y:S05]  /*8cf0*/  @!P0 BRA `(.L_x_177) ;  /* 0xfffffffc00f08947 */ /* 0x004fea000383ffff */
[----:B------:R-:W-:Y:S05]  /*8d00*/  BRA `(.L_x_178) ;  /* 0xffffffa400f07947 */ /* 0x000fea000383ffff */
.L_x_59:
[----:B------:R-:W-:-:S07]  /*8d10*/  MOV R0, UR5 ;  /* 0x0000000500007c02 */ /* 0x000fce0008000f00 */
.L_x_179:
[----:B-1----:R1:W2:Y:S02]  /*8d20*/  SYNCS.PHASECHK.TRANS64.TRYWAIT P0, [R0+URZ], R3 ;  /* 0x00000003000075a7 */ /* 0x0022a400080011ff */
[----:B--2---:R-:W-:Y:S05]  /*8d30*/  @!P0 NANOSLEEP.SYNCS 0x989680 ;  /* 0x009896800000895d */ /* 0x004fea0003900000 */
[----:B------:R-:W2:Y:S02]  /*8d40*/  @!P0 SYNCS.PHASECHK.TRANS64 P0, [R0+URZ], R3 ;  /* 0x00000003000085a7 */ /* 0x000ea400080010ff */
[----:B--2---:R-:W-:Y:S05]  /*8d50*/  @!P0 BRA `(.L_x_179) ;  /* 0xfffffffc00f08947 */ /* 0x004fea000383ffff */
[----:B------:R-:W-:Y:S05]  /*8d60*/  BRA `(.L_x_180) ;  /* 0xffffffa400fc7947 */ /* 0x000fea000383ffff */
.L_x_60:
[----:B------:R-:W-:-:S07]  /*8d70*/  MOV R0, UR5 ;  /* 0x0000000500007c02 */ /* 0x000fce0008000f00 */
.L_x_181:
[----:B-1----:R1:W2:Y:S02]  /*8d80*/  SYNCS.PHASECHK.TRANS64.TRYWAIT P0, [R0+URZ], R3 ;  /* 0x00000003000075a7 */ /* 0x0022a400080011ff */
[----:B--2---:R-:W-:Y:S05]  /*8d90*/  @!P0 NANOSLEEP.SYNCS 0x989680 ;  /* 0x009896800000895d */ /* 0x004fea0003900000 */
[----:B------:R-:W2:Y:S02]  /*8da0*/  @!P0 SYNCS.PHASECHK.TRANS64 P0, [R0+URZ], R3 ;  /* 0x00000003000085a7 */ /* 0x000ea400080010ff */
[----:B--2---:R-:W-:Y:S05]  /*8db0*/  @!P0 BRA `(.L_x_181) ;  /* 0xfffffffc00f08947 */ /* 0x004fea000383ffff */
[----:B------:R-:W-:Y:S05]  /*8dc0*/  BRA `(.L_x_182) ;  /* 0xffffffa800087947 */ /* 0x000fea000383ffff */
.L_x_61:
[----:B------:R-:W-:-:S07]  /*8dd0*/  MOV R0, UR5 ;  /* 0x0000000500007c02 */ /* 0x000fce0008000f00 */
.L_x_183:
[----:B-1----:R1:W2:Y:S02]  /*8de0*/  SYNCS.PHASECHK.TRANS64.TRYWAIT P0, [R0+URZ], R3 ;  /* 0x00000003000075a7 */ /* 0x0022a400080011ff */
[----:B--2---:R-:W-:Y:S05]  /*8df0*/  @!P0 NANOSLEEP.SYNCS 0x989680 ;  /* 0x009896800000895d */ /* 0x004fea0003900000 */
[----:B------:R-:W2:Y:S02]  /*8e00*/  @!P0 SYNCS.PHASECHK.TRANS64 P0, [R0+URZ], R3 ;  /* 0x00000003000085a7 */ /* 0x000ea400080010ff */
[----:B--2---:R-:W-:Y:S05]  /*8e10*/  @!P0 BRA `(.L_x_183) ;  /* 0xfffffffc00f08947 */ /* 0x004fea000383ffff */
[----:B------:R-:W-:Y:S05]  /*8e20*/  BRA `(.L_x_184) ;  /* 0xffffffa800147947 */ /* 0x000fea000383ffff */
.L_x_62:
[----:B------:R-:W-:-:S07]  /*8e30*/  MOV R0, UR5 ;  /* 0x0000000500007c02 */ /* 0x000fce0008000f00 */
.L_x_185:
[----:B-1----:R1:W2:Y:S02]  /*8e40*/  SYNCS.PHASECHK.TRANS64.TRYWAIT P0, [R0+URZ], R3 ;  /* 0x00000003000075a7 */ /* 0x0022a400080011ff */
[----:B--2---:R-:W-:Y:S05]  /*8e50*/  @!P0 NANOSLEEP.SYNCS 0x989680 ;  /* 0x009896800000895d */ /* 0x004fea0003900000 */
[----:B------:R-:W2:Y:S02]  /*8e60*/  @!P0 SYNCS.PHASECHK.TRANS64 P0, [R0+URZ], R3 ;  /* 0x00000003000085a7 */ /* 0x000ea400080010ff */
[----:B--2---:R-:W-:Y:S05]  /*8e70*/  @!P0 BRA `(.L_x_185) ;  /* 0xfffffffc00f08947 */ /* 0x004fea000383ffff */
[----:B------:R-:W-:Y:S05]  /*8e80*/  BRA `(.L_x_186) ;  /* 0xffffffa800207947 */ /* 0x000fea000383ffff */
.L_x_63:
[----:B------:R-:W-:-:S07]  /*8e90*/  MOV R0, UR5 ;  /* 0x0000000500007c02 */ /* 0x000fce0008000f00 */
.L_x_187:
[----:B-1----:R1:W2:Y:S02]  /*8ea0*/  SYNCS.PHASECHK.TRANS64.TRYWAIT P0, [R0+URZ], R3 ;  /* 0x00000003000075a7 */ /* 0x0022a400080011ff */
[----:B--2---:R-:W-:Y:S05]  /*8eb0*/  @!P0 NANOSLEEP.SYNCS 0x989680 ;  /* 0x009896800000895d */ /* 0x004fea0003900000 */
[----:B------:R-:W2:Y:S02]  /*8ec0*/  @!P0 SYNCS.PHASECHK.TRANS64 P0, [R0+URZ], R3 ;  /* 0x00000003000085a7 */ /* 0x000ea400080010ff */
[----:B--2---:R-:W-:Y:S05]  /*8ed0*/  @!P0 BRA `(.L_x_187) ;  /* 0xfffffffc00f08947 */ /* 0x004fea000383ffff */
[----:B------:R-:W-:Y:S05]  /*8ee0*/  BRA `(.L_x_188) ;  /* 0xffffffa8002c7947 */ /* 0x000fea000383ffff */
.L_x_64:
[----:B------:R-:W-:-:S07]  /*8ef0*/  MOV R0, UR5 ;  /* 0x0000000500007c02 */ /* 0x000fce0008000f00 */
.L_x_189:
[----:B-1----:R1:W2:Y:S02]  /*8f00*/  SYNCS.PHASECHK.TRANS64.TRYWAIT P0, [R0+URZ], R3 ;  /* 0x00000003000075a7 */ /* 0x0022a400080011ff */
[----:B--2---:R-:W-:Y:S05]  /*8f10*/  @!P0 NANOSLEEP.SYNCS 0x989680 ;  /* 0x009896800000895d */ /* 0x004fea0003900000 */
[----:B------:R-:W2:Y:S02]  /*8f20*/  @!P0 SYNCS.PHASECHK.TRANS64 P0, [R0+URZ], R3 ;  /* 0x00000003000085a7 */ /* 0x000ea400080010ff */
[----:B--2---:R-:W-:Y:S05]  /*8f30*/  @!P0 BRA `(.L_x_189) ;  /* 0xfffffffc00f08947 */ /* 0x004fea000383ffff */
[----:B------:R-:W-:Y:S05]  /*8f40*/  BRA `(.L_x_190) ;  /* 0xffffffa800387947 */ /* 0x000fea000383ffff */
.L_x_65:
[----:B------:R-:W-:-:S07]  /*8f50*/  MOV R0, UR5 ;  /* 0x0000000500007c02 */ /* 0x000fce0008000f00 */
.L_x_191:
[----:B-1----:R1:W2:Y:S02]  /*8f60*/  SYNCS.PHASECHK.TRANS64.TRYWAIT P0, [R0+URZ], R3 ;  /* 0x00000003000075a7 */ /* 0x0022a400080011ff */
[----:B--2---:R-:W-:Y:S05]  /*8f70*/  @!P0 NANOSLEEP.SYNCS 0x989680 ;  /* 0x009896800000895d */ /* 0x004fea0003900000 */
[----:B------:R-:W2:Y:S02]  /*8f80*/  @!P0 SYNCS.PHASECHK.TRANS64 P0, [R0+URZ], R3 ;  /* 0x00000003000085a7 */ /* 0x000ea400080010ff */
[----:B--2---:R-:W-:Y:S05]  /*8f90*/  @!P0 BRA `(.L_x_191) ;  /* 0xfffffffc00f08947 */ /* 0x004fea000383ffff */
[----:B------:R-:W-:Y:S05]  /*8fa0*/  BRA `(.L_x_192) ;  /* 0xffffffa800447947 */ /* 0x000fea000383ffff */
.L_x_66:
[----:B------:R-:W-:-:S07]  /*8fb0*/  MOV R0, UR5 ;  /* 0x0000000500007c02 */ /* 0x000fce0008000f00 */
.L_x_193:
[----:B-1----:R1:W2:Y:S02]  /*8fc0*/  SYNCS.PHASECHK.TRANS64.TRYWAIT P0, [R0+URZ], R3 ;  /* 0x00000003000075a7 */ /* 0x0022a400080011ff */
[----:B--2---:R-:W-:Y:S05]  /*8fd0*/  @!P0 NANOSLEEP.SYNCS 0x989680 ;  /* 0x009896800000895d */ /* 0x004fea0003900000 */
[----:B------:R-:W2:Y:S02]  /*8fe0*/  @!P0 SYNCS.PHASECHK.TRANS64 P0, [R0+URZ], R3 ;  /* 0x00000003000085a7 */ /* 0x000ea400080010ff */
[----:B--2---:R-:W-:Y:S05]  /*8ff0*/  @!P0 BRA `(.L_x_193) ;  /* 0xfffffffc00f08947 */ /* 0x004fea000383ffff */
[----:B------:R-:W-:Y:S05]  /*9000*/  BRA `(.L_x_194) ;  /* 0xffffffa800507947 */ /* 0x000fea000383ffff */
.L_x_67:
[----:B------:R-:W-:-:S07]  /*9010*/  MOV R0, UR5 ;  /* 0x0000000500007c02 */ /* 0x000fce0008000f00 */
.L_x_195:
[----:B-1----:R1:W2:Y:S02]  /*9020*/  SYNCS.PHASECHK.TRANS64.TRYWAIT P0, [R0+URZ], R3 ;  /* 0x00000003000075a7 */ /* 0x0022a400080011ff */
[----:B--2---:R-:W-:Y:S05]  /*9030*/  @!P0 NANOSLEEP.SYNCS 0x989680 ;  /* 0x009896800000895d */ /* 0x004fea0003900000 */
[----:B------:R-:W2:Y:S02]  /*9040*/  @!P0 SYNCS.PHASECHK.TRANS64 P0, [R0+URZ], R3 ;  /* 0x00000003000085a7 */ /* 0x000ea400080010ff */
[----:B--2---:R-:W-:Y:S05]  /*9050*/  @!P0 BRA `(.L_x_195) ;  /* 0xfffffffc00f08947 */ /* 0x004fea000383ffff */
[----:B------:R-:W-:Y:S05]  /*9060*/  BRA `(.L_x_196) ;  /* 0xffffffa8005c7947 */ /* 0x000fea000383ffff */
.L_x_68:
[----:B------:R-:W-:-:S07]  /*9070*/  MOV R0, UR5 ;  /* 0x0000000500007c02 */ /* 0x000fce0008000f00 */
.L_x_197:
[----:B-1----:R1:W2:Y:S02]  /*9080*/  SYNCS.PHASECHK.TRANS64.TRYWAIT P0, [R0+URZ], R3 ;  /* 0x00000003000075a7 */ /* 0x0022a400080011ff */
[----:B--2---:R-:W-:Y:S05]  /*9090*/  @!P0 NANOSLEEP.SYNCS 0x989680 ;  /* 0x009896800000895d */ /* 0x004fea0003900000 */
[----:B------:R-:W2:Y:S02]  /*90a0*/  @!P0 SYNCS.PHASECHK.TRANS64 P0, [R0+URZ], R3 ;  /* 0x00000003000085a7 */ /* 0x000ea400080010ff */
[----:B--2---:R-:W-:Y:S05]  /*90b0*/  @!P0 BRA `(.L_x_197) ;  /* 0xfffffffc00f08947 */ /* 0x004fea000383ffff */
[----:B------:R-:W-:Y:S05]  /*90c0*/  BRA `(.L_x_198) ;  /* 0xffffffa800687947 */ /* 0x000fea000383ffff */
.L_x_71:
[----:B--2---:R2:W3:Y:S02]  /*90d0*/  SYNCS.PHASECHK.TRANS64.TRYWAIT P0, [R2+URZ+0x240], R4 ;  /* 0x00024004020075a7 */ /* 0x0044e400080011ff */
[----:B---3--:R-:W-:Y:S05]  /*90e0*/  @!P0 NANOSLEEP.SYNCS 0x989680 ;  /* 0x009896800000895d */ /* 0x008fea0003900000 */
[----:B------:R-:W3:Y:S02]  /*90f0*/  @!P0 SYNCS.PHASECHK.TRANS64 P0, [R2+URZ+0x240], R4 ;  /* 0x00024004020085a7 */ /* 0x000ee400080010ff */
[----:B---3--:R-:W-:Y:S05]  /*9100*/  @!P0 BRA `(.L_x_71) ;  /* 0xfffffffc00f08947 */ /* 0x008fea000383ffff */
[----:B------:R-:W-:Y:S05]  /*9110*/  BRA `(.L_x_199) ;  /* 0xffffffa800c47947 */ /* 0x000fea000383ffff */
.L_x_72:
[----:B------:R-:W-:-:S07]  /*9120*/  MOV R2, UR4 ;  /* 0x0000000400027c02 */ /* 0x000fce0008000f00 */
.L_x_200:
[----:B--2---:R2:W3:Y:S02]  /*9130*/  SYNCS.PHASECHK.TRANS64.TRYWAIT P0, [R2+URZ+0x1f0], R5 ;  /* 0x0001f005020075a7 */ /* 0x0044e400080011ff */
[----:B---3--:R-:W-:Y:S05]  /*9140*/  @!P0 NANOSLEEP.SYNCS 0x989680 ;  /* 0x009896800000895d */ /* 0x008fea0003900000 */
[----:B------:R-:W3:Y:S02]  /*9150*/  @!P0 SYNCS.PHASECHK.TRANS64 P0, [R2+URZ+0x1f0], R5 ;  /* 0x0001f005020085a7 */ /* 0x000ee400080010ff */
[----:B---3--:R-:W-:Y:S05]  /*9160*/  @!P0 BRA `(.L_x_200) ;  /* 0xfffffffc00f08947 */ /* 0x008fea000383ffff */
[----:B------:R-:W-:Y:S05]  /*9170*/  BRA `(.L_x_201) ;  /* 0xffffffa800d47947 */ /* 0x000fea000383ffff */
.L_x_73:
[----:B--2---:R2:W3:Y:S02]  /*9180*/  SYNCS.PHASECHK.TRANS64.TRYWAIT P1, [R2+URZ+0x1e0], R4 ;  /* 0x0001e004020075a7 */ /* 0x0044e400080211ff */
[----:B---3--:R-:W-:Y:S05]  /*9190*/  @!P1 NANOSLEEP.SYNCS 0x989680 ;  /* 0x009896800000995d */ /* 0x008fea0003900000 */
[----:B------:R-:W3:Y:S02]  /*91a0*/  @!P1 SYNCS.PHASECHK.TRANS64 P1, [R2+URZ+0x1e0], R4 ;  /* 0x0001e004020095a7 */ /* 0x000ee400080210ff */
[----:B---3--:R-:W-:Y:S05]  /*91b0*/  @!P1 BRA `(.L_x_73) ;  /* 0xfffffffc00f09947 */ /* 0x008fea000383ffff */
[----:B------:R-:W-:Y:S05]  /*91c0*/  BRA `(.L_x_202) ;  /* 0xffffffac00047947 */ /* 0x000fea000383ffff */
.L_x_76:
[----:B------:R-:W-:-:S07]  /*91d0*/  MOV R0, UR4 ;  /* 0x0000000400007c02 */ /* 0x000fce0008000f00 */
.L_x_203:
[----:B--2---:R2:W3:Y:S02]  /*91e0*/  SYNCS.PHASECHK.TRANS64.TRYWAIT P0, [R0+URZ+0x1f0], R2 ;  /* 0x0001f002000075a7 */ /* 0x0044e400080011ff */
[----:B---3--:R-:W-:Y:S05]  /*91f0*/  @!P0 NANOSLEEP.SYNCS 0x989680 ;  /* 0x009896800000895d */ /* 0x008fea0003900000 */
[----:B------:R-:W3:Y:S02]  /*9200*/  @!P0 SYNCS.PHASECHK.TRANS64 P0, [R0+URZ+0x1f0], R2 ;  /* 0x0001f002000085a7 */ /* 0x000ee400080010ff */
[----:B---3--:R-:W-:Y:S05]  /*9210*/  @!P0 BRA `(.L_x_203) ;  /* 0xfffffffc00f08947 */ /* 0x008fea000383ffff */
[----:B------:R-:W-:Y:S05]  /*9220*/  BRA `(.L_x_75) ;  /* 0xffffffac00587947 */ /* 0x000fea000383ffff */
.L_x_83:
[----:B-1----:R1:W2:Y:S02]  /*9230*/  SYNCS.PHASECHK.TRANS64.TRYWAIT P1, [R0+URZ+0x1e0], R2 ;  /* 0x0001e002000075a7 */ /* 0x0022a400080211ff */
[----:B--2---:R-:W-:Y:S05]  /*9240*/  @!P1 NANOSLEEP.SYNCS 0x989680 ;  /* 0x009896800000995d */ /* 0x004fea0003900000 */
[----:B------:R-:W2:Y:S02]  /*9250*/  @!P1 SYNCS.PHASECHK.TRANS64 P1, [R0+URZ+0x1e0], R2 ;  /* 0x0001e002000095a7 */ /* 0x000ea400080210ff */
[----:B--2---:R-:W-:Y:S05]  /*9260*/  @!P1 BRA `(.L_x_83) ;  /* 0xfffffffc00f09947 */ /* 0x004fea000383ffff */
[----:B------:R-:W-:Y:S05]  /*9270*/  BRA `(.L_x_204) ;  /* 0xffffffb000bc7947 */ /* 0x000fea000383ffff */
.L_x_84:
[----:B------:R-:W-:-:S07]  /*9280*/  MOV R2, UR23 ;  /* 0x0000001700027c02 */ /* 0x000fce0008000f00 */
.L_x_205:
[----:B-1----:R1:W2:Y:S02]  /*9290*/  SYNCS.PHASECHK.TRANS64.TRYWAIT P0, [R2+URZ+0x220], R0 ;  /* 0x00022000020075a7 */ /* 0x0022a400080011ff */
[----:B--2---:R-:W-:Y:S05]  /*92a0*/  @!P0 NANOSLEEP.SYNCS 0x989680 ;  /* 0x009896800000895d */ /* 0x004fea0003900000 */
[----:B------:R-:W2:Y:S02]  /*92b0*/  @!P0 SYNCS.PHASECHK.TRANS64 P0, [R2+URZ+0x220], R0 ;  /* 0x00022000020085a7 */ /* 0x000ea400080010ff */
[----:B--2---:R-:W-:Y:S05]  /*92c0*/  @!P0 BRA `(.L_x_205) ;  /* 0xfffffffc00f08947 */ /* 0x004fea000383ffff */
[----:B------:R-:W-:Y:S05]  /*92d0*/  BRA `(.L_x_206) ;  /* 0xffffffb4000c7947 */ /* 0x000fea000383ffff */
.L_x_87:
[----:B------:R-:W-:Y:S07]  /*92e0*/  MOV R0, UR5 ;  /* 0x0000000500007c02 */ /* 0x000fee0008000f00 */
.L_x_207:
[----:B-1----:R1:W2:Y:S02]  /*92f0*/  SYNCS.PHASECHK.TRANS64.TRYWAIT P0, [R0+URZ], R2 ;  /* 0x00000002000075a7 */ /* 0x0022a400080011ff */
[----:B--2---:R-:W-:Y:S05]  /*9300*/  @!P0 NANOSLEEP.SYNCS 0x989680 ;  /* 0x009896800000895d */ /* 0x004fea0003900000 */
[----:B------:R-:W2:Y:S02]  /*9310*/  @!P0 SYNCS.PHASECHK.TRANS64 P0, [R0+URZ], R2 ;  /* 0x00000002000085a7 */ /* 0x000ea400080010ff */
[----:B--2---:R-:W-:Y:S05]  /*9320*/  @!P0 BRA `(.L_x_207) ;  /* 0xfffffffc00f08947 */ /* 0x004fea000383ffff */
[----:B------:R-:W-:Y:S05]  /*9330*/  BRA `(.L_x_86) ;  /* 0xffffffb400287947 */ /* 0x000fea000383ffff */
.L_x_90:
[----:B------:R-:W-:-:S07]  /*9340*/  MOV R0, UR4 ;  /* 0x0000000400007c02 */ /* 0x000fce0008000f00 */
.L_x_208:
[----:B--2---:R2:W4:Y:S02]  /*9350*/  SYNCS.PHASECHK.TRANS64.TRYWAIT P0, [R0+URZ], R2 ;  /* 0x00000002000075a7 */ /* 0x00452400080011ff */
[----:B----4-:R-:W-:Y:S05]  /*9360*/  @!P0 NANOSLEEP.SYNCS 0x989680 ;  /* 0x009896800000895d */ /* 0x010fea0003900000 */
[----:B------:R-:W4:Y:S02]  /*9370*/  @!P0 SYNCS.PHASECHK.TRANS64 P0, [R0+URZ], R2 ;  /* 0x00000002000085a7 */ /* 0x000f2400080010ff */
[----:B----4-:R-:W-:Y:S05]  /*9380*/  @!P0 BRA `(.L_x_208) ;  /* 0xfffffffc00f08947 */ /* 0x010fea000383ffff */
[----:B------:R-:W-:Y:S05]  /*9390*/  BRA `(.L_x_209) ;  /* 0xffffffb400dc7947 */ /* 0x000fea000383ffff */
.L_x_91:
[----:B------:R-:W-:-:S07]  /*93a0*/  MOV R0, UR5 ;  /* 0x0000000500007c02 */ /* 0x000fce0008000f00 */
.L_x_210:
[----:B-1----:R1:W2:Y:S02]  /*93b0*/  SYNCS.PHASECHK.TRANS64.TRYWAIT P0, [R0+URZ], R3 ;  /* 0x00000003000075a7 */ /* 0x0022a400080011ff */
[----:B--2---:R-:W-:Y:S05]  /*93c0*/  @!P0 NANOSLEEP.SYNCS 0x989680 ;  /* 0x009896800000895d */ /* 0x004fea0003900000 */
[----:B------:R-:W2:Y:S02]  /*93d0*/  @!P0 SYNCS.PHASECHK.TRANS64 P0, [R0+URZ], R3 ;  /* 0x00000003000085a7 */ /* 0x000ea400080010ff */
[----:B--2---:R-:W-:Y:S05]  /*93e0*/  @!P0 BRA `(.L_x_210) ;  /* 0xfffffffc00f08947 */ /* 0x004fea000383ffff */
[----:B------:R-:W-:Y:S05]  /*93f0*/  BRA `(.L_x_211) ;  /* 0xffffffb400e87947 */ /* 0x000fea000383ffff */
.L_x_92:
[----:B------:R-:W-:-:S07]  /*9400*/  MOV R0, UR5 ;  /* 0x0000000500007c02 */ /* 0x000fce0008000f00 */
.L_x_212:
[----:B-1----:R1:W2:Y:S02]  /*9410*/  SYNCS.PHASECHK.TRANS64.TRYWAIT P0, [R0+URZ], R3 ;  /* 0x00000003000075a7 */ /* 0x0022a400080011ff */
[----:B--2---:R-:W-:Y:S05]  /*9420*/  @!P0 NANOSLEEP.SYNCS 0x989680 ;  /* 0x009896800000895d */ /* 0x004fea0003900000 */
[----:B------:R-:W2:Y:S02]  /*9430*/  @!P0 SYNCS.PHASECHK.TRANS64 P0, [R0+URZ], R3 ;  /* 0x00000003000085a7 */ /* 0x000ea400080010ff */
[----:B--2---:R-:W-:Y:S05]  /*9440*/  @!P0 BRA `(.L_x_212) ;  /* 0xfffffffc00f08947 */ /* 0x004fea000383ffff */
[----:B------:R-:W-:Y:S05]  /*9450*/  BRA `(.L_x_213) ;  /* 0xffffffb400f47947 */ /* 0x000fea000383ffff */
.L_x_93:
[----:B-1----:R-:W-:-:S07]  /*9460*/  MOV R0, UR4 ;  /* 0x0000000400007c02 */ /* 0x002fce0008000f00 */
.L_x_214:
[----:B-1----:R1:W2:Y:S02]  /*9470*/  SYNCS.PHASECHK.TRANS64.TRYWAIT P0, [R0+URZ], R2 ;  /* 0x00000002000075a7 */ /* 0x0022a400080011ff */
[----:B--2---:R-:W-:Y:S05]  /*9480*/  @!P0 NANOSLEEP.SYNCS 0x989680 ;  /* 0x009896800000895d */ /* 0x004fea0003900000 */
[----:B------:R-:W2:Y:S02]  /*9490*/  @!P0 SYNCS.PHASECHK.TRANS64 P0, [R0+URZ], R2 ;  /* 0x00000002000085a7 */ /* 0x000ea400080010ff */
[----:B--2---:R-:W-:Y:S05]  /*94a0*/  @!P0 BRA `(.L_x_214) ;  /* 0xfffffffc00f08947 */ /* 0x004fea000383ffff */
[----:B------:R-:W-:Y:S05]  /*94b0*/  BRA `(.L_x_215) ;  /* 0xffffffb800007947 */ /* 0x000fea000383ffff */
.L_x_98:
[----:B---3--:R3:W4:Y:S02]  /*94c0*/  SYNCS.PHASECHK.TRANS64.TRYWAIT P0, [R12+URZ+0x1e0], R0 ;  /* 0x0001e0000c0075a7 */ /* 0x00872400080011ff */
[----:B----4-:R-:W-:Y:S05]  /*94d0*/  @!P0 NANOSLEEP.SYNCS 0x989680 ;  /* 0x009896800000895d */ /* 0x010fea0003900000 */
[----:B------:R-:W4:Y:S02]  /*94e0*/  @!P0 SYNCS.PHASECHK.TRANS64 P0, [R12+URZ+0x1e0], R0 ;  /* 0x0001e0000c0085a7 */ /* 0x000f2400080010ff */
[----:B----4-:R-:W-:Y:S05]  /*94f0*/  @!P0 BRA `(.L_x_98) ;  /* 0xfffffffc00f08947 */ /* 0x010fea000383ffff */
[----:B------:R-:W-:Y:S05]  /*9500*/  BRA `(.L_x_216) ;  /* 0xffffffbc00107947 */ /* 0x000fea000383ffff */
.L_x_101:
[----:B-1----:R-:W-:Y:S07]  /*9510*/  MOV R0, UR24 ;  /* 0x0000001800007c02 */ /* 0x002fee0008000f00 */
.L_x_217:
[----:B-1----:R1:W3:Y:S02]  /*9520*/  SYNCS.PHASECHK.TRANS64.TRYWAIT P2, [R0+URZ+0x1d8], R6 ;  /* 0x0001d806000075a7 */ /* 0x0022e400080411ff */
[----:B---3--:R-:W-:Y:S05]  /*9530*/  @!P2 NANOSLEEP.SYNCS 0x989680 ;  /* 0x009896800000a95d */ /* 0x008fea0003900000 */
[----:B------:R-:W3:Y:S02]  /*9540*/  @!P2 SYNCS.PHASECHK.TRANS64 P2, [R0+URZ+0x1d8], R6 ;  /* 0x0001d8060000a5a7 */ /* 0x000ee400080410ff */
[----:B---3--:R-:W-:Y:S05]  /*9550*/  @!P2 BRA `(.L_x_217) ;  /* 0xfffffffc00f0a947 */ /* 0x008fea000383ffff */
[----:B------:R-:W-:Y:S05]  /*9560*/  BRA `(.L_x_100) ;  /* 0xffffffc000747947 */ /* 0x000fea000383ffff */
.L_x_104:
[----:B------:R-:W-:Y:S07]  /*9570*/  MOV R0, UR4 ;  /* 0x0000000400007c02 */ /* 0x000fee0008000f00 */
.L_x_218:
[----:B-1----:R1:W3:Y:S02]  /*9580*/  SYNCS.PHASECHK.TRANS64.TRYWAIT P0, [R0+URZ+0x1b8], R9 ;  /* 0x0001b809000075a7 */ /* 0x0022e400080011ff */
[----:B---3--:R-:W-:Y:S05]  /*9590*/  @!P0 NANOSLEEP.SYNCS 0x989680 ;  /* 0x009896800000895d */ /* 0x008fea0003900000 */
[----:B------:R-:W3:Y:S02]  /*95a0*/  @!P0 SYNCS.PHASECHK.TRANS64 P0, [R0+URZ+0x1b8], R9 ;  /* 0x0001b809000085a7 */ /* 0x000ee400080010ff */
[----:B---3--:R-:W-:Y:S05]  /*95b0*/  @!P0 BRA `(.L_x_218) ;  /* 0xfffffffc00f08947 */ /* 0x008fea000383ffff */
[----:B------:R-:W-:Y:S05]  /*95c0*/  BRA `(.L_x_219) ;  /* 0xffffffc000d47947 */ /* 0x000fea000383ffff */
.L_x_105:
[----:B------:R-:W-:Y:S07]  /*95d0*/  MOV R6, UR5 ;  /* 0x0000000500067c02 */ /* 0x000fee0008000f00 */
.L_x_220:
[----:B-1----:R1:W3:Y:S02]  /*95e0*/  SYNCS.PHASECHK.TRANS64.TRYWAIT P0, [R6+URZ+0x1b8], R0 ;  /* 0x0001b800060075a7 */ /* 0x0022e400080011ff */
[----:B---3--:R-:W-:Y:S05]  /*95f0*/  @!P0 NANOSLEEP.SYNCS 0x989680 ;  /* 0x009896800000895d */ /* 0x008fea0003900000 */
[----:B------:R-:W3:Y:S02]  /*9600*/  @!P0 SYNCS.PHASECHK.TRANS64 P0, [R6+URZ+0x1b8], R0 ;  /* 0x0001b800060085a7 */ /* 0x000ee400080010ff */
[----:B---3--:R-:W-:Y:S05]  /*9610*/  @!P0 BRA `(.L_x_220) ;  /* 0xfffffffc00f08947 */ /* 0x008fea000383ffff */
[----:B------:R-:W-:Y:S05]  /*9620*/  BRA `(.L_x_221) ;  /* 0xffffffc400307947 */ /* 0x000fea000383ffff */
.L_x_107:
[----:B------:R-:W-:-:S07]  /*9630*/  MOV R0, UR4 ;  /* 0x0000000400007c02 */ /* 0x000fce0008000f00 */
.L_x_222:
[----:B-1----:R1:W4:Y:S02]  /*9640*/  SYNCS.PHASECHK.TRANS64.TRYWAIT P0, [R0+URZ], R2 ;  /* 0x00000002000075a7 */ /* 0x00232400080011ff */
[----:B----4-:R-:W-:Y:S05]  /*9650*/  @!P0 NANOSLEEP.SYNCS 0x989680 ;  /* 0x009896800000895d */ /* 0x010fea0003900000 */
[----:B------:R-:W4:Y:S02]  /*9660*/  @!P0 SYNCS.PHASECHK.TRANS64 P0, [R0+URZ], R2 ;  /* 0x00000002000085a7 */ /* 0x000f2400080010ff */
[----:B----4-:R-:W-:Y:S05]  /*9670*/  @!P0 BRA `(.L_x_222) ;  /* 0xfffffffc00f08947 */ /* 0x010fea000383ffff */
[----:B------:R-:W-:Y:S05]  /*9680*/  BRA `(.L_x_223) ;  /* 0xffffffc400c07947 */ /* 0x000fea000383ffff */
.L_x_108:
[----:B------:R-:W-:-:S07]  /*9690*/  MOV R0, UR5 ;  /* 0x0000000500007c02 */ /* 0x000fce0008000f00 */
.L_x_224:
[----:B-1----:R1:W4:Y:S02]  /*96a0*/  SYNCS.PHASECHK.TRANS64.TRYWAIT P0, [R0+URZ], R2 ;  /* 0x00000002000075a7 */ /* 0x00232400080011ff */
[----:B----4-:R-:W-:Y:S05]  /*96b0*/  @!P0 NANOSLEEP.SYNCS 0x989680 ;  /* 0x009896800000895d */ /* 0x010fea0003900000 */
[----:B------:R-:W4:Y:S02]  /*96c0*/  @!P0 SYNCS.PHASECHK.TRANS64 P0, [R0+URZ], R2 ;  /* 0x00000002000085a7 */ /* 0x000f2400080010ff */
[----:B----4-:R-:W-:Y:S05]  /*96d0*/  @!P0 BRA `(.L_x_224) ;  /* 0xfffffffc00f08947 */ /* 0x010fea000383ffff */
[----:B------:R-:W-:Y:S05]  /*96e0*/  BRA `(.L_x_225) ;  /* 0xffffffc400cc7947 */ /* 0x000fea000383ffff */
.L_x_110:
[----:B-1----:R1:W2:Y:S02]  /*96f0*/  SYNCS.PHASECHK.TRANS64.TRYWAIT P0, [R0+URZ+0x1e0], R2 ;  /* 0x0001e002000075a7 */ /* 0x0022a400080011ff */
[----:B--2---:R-:W-:Y:S05]  /*9700*/  @!P0 NANOSLEEP.SYNCS 0x989680 ;  /* 0x009896800000895d */ /* 0x004fea0003900000 */
[----:B------:R-:W2:Y:S02]  /*9710*/  @!P0 SYNCS.PHASECHK.TRANS64 P0, [R0+URZ+0x1e0], R2 ;  /* 0x0001e002000085a7 */ /* 0x000ea400080010ff */
[----:B--2---:R-:W-:Y:S05]  /*9720*/  @!P0 BRA `(.L_x_110) ;  /* 0xfffffffc00f08947 */ /* 0x004fea000383ffff */
[----:B------:R-:W-:Y:S05]  /*9730*/  BRA `(.L_x_226) ;  /* 0xffffffc800b87947 */ /* 0x000fea000383ffff */
.L_x_120:
[----:B-1----:R1:W3:Y:S02]  /*9740*/  SYNCS.PHASECHK.TRANS64.TRYWAIT P1, [R2+URZ+0x1a0], R4 ;  /* 0x0001a004020075a7 */ /* 0x0022e400080211ff */
[----:B---3--:R-:W-:Y:S05]  /*9750*/  @!P1 NANOSLEEP.SYNCS 0x989680 ;  /* 0x009896800000995d */ /* 0x008fea0003900000 */
[----:B------:R-:W3:Y:S02]  /*9760*/  @!P1 SYNCS.PHASECHK.TRANS64 P1, [R2+URZ+0x1a0], R4 ;  /* 0x0001a004020095a7 */ /* 0x000ee400080210ff */
[----:B---3--:R-:W-:Y:S05]  /*9770*/  @!P1 BRA `(.L_x_120) ;  /* 0xfffffffc00f09947 */ /* 0x008fea000383ffff */
[----:B------:R-:W-:Y:S05]  /*9780*/  BRA `(.L_x_119) ;  /* 0xffffffd800287947 */ /* 0x000fea000383ffff */
.L_x_122:
[----:B-1----:R1:W2:Y:S02]  /*9790*/  SYNCS.PHASECHK.TRANS64.TRYWAIT P0, [R27+URZ+0x200], R3 ;  /* 0x000200031b0075a7 */ /* 0x0022a400080011ff */
[----:B--2---:R-:W-:Y:S05]  /*97a0*/  @!P0 NANOSLEEP.SYNCS 0x989680 ;  /* 0x009896800000895d */ /* 0x004fea0003900000 */
[----:B------:R-:W2:Y:S02]  /*97b0*/  @!P0 SYNCS.PHASECHK.TRANS64 P0, [R27+URZ+0x200], R3 ;  /* 0x000200031b0085a7 */ /* 0x000ea400080010ff */
[----:B--2---:R-:W-:Y:S05]  /*97c0*/  @!P0 BRA `(.L_x_122) ;  /* 0xfffffffc00f08947 */ /* 0x004fea000383ffff */
[----:B------:R-:W-:Y:S05]  /*97d0*/  BRA `(.L_x_121) ;  /* 0xffffffd800787947 */ /* 0x000fea000383ffff */
.L_x_133:
[----:B-1----:R1:W2:Y:S02]  /*97e0*/  SYNCS.PHASECHK.TRANS64.TRYWAIT P0, [R2+URZ+0x1a0], R63 ;  /* 0x0001a03f020075a7 */ /* 0x0022a400080011ff */
[----:B--2---:R-:W-:Y:S05]  /*97f0*/  @!P0 NANOSLEEP.SYNCS 0x989680 ;  /* 0x009896800000895d */ /* 0x004fea0003900000 */
[----:B------:R-:W2:Y:S02]  /*9800*/  @!P0 SYNCS.PHASECHK.TRANS64 P0, [R2+URZ+0x1a0], R63 ;  /* 0x0001a03f020085a7 */ /* 0x000ea400080010ff */
[----:B--2---:R-:W-:Y:S05]  /*9810*/  @!P0 BRA `(.L_x_133) ;  /* 0xfffffffc00f08947 */ /* 0x004fea000383ffff */
[----:B------:R-:W-:Y:S05]  /*9820*/  BRA `(.L_x_132) ;  /* 0xffffffe0008c7947 */ /* 0x000fea000383ffff */
        .weak           $__internal_0_$__cuda_sm10x_tcgen05_guardrail_trap_col_being_dealloced_not_returned_by_alloc
        .type           $__internal_0_$__cuda_sm10x_tcgen05_guardrail_trap_col_being_dealloced_not_returned_by_alloc,@function
        .size           $__internal_0_$__cuda_sm10x_tcgen05_guardrail_trap_col_being_dealloced_not_returned_by_alloc,($__internal_1_$__cuda_sm10x_tcgen05_guardrail_trap_phase_invalid_during_alloc - $__internal_0_$__cuda_sm10x_tcgen05_guardrail_trap_col_being_dealloced_not_returned_by_alloc)
$__internal_0_$__cuda_sm10x_tcgen05_guardrail_trap_col_being_dealloced_not_returned_by_alloc:
[----:B------:R-:W-:Y:S05]  /*9830*/  BPT.TRAP 0x1 ;  /* 0x000000040000795c */ /* 0x000fea0000300000 */
[----:B------:R-:W-:-:S04]  /*9840*/  HFMA2 R3, -RZ, RZ, 0, 0 ;  /* 0x00000000ff037431 */ /* 0x000fc800000001ff */
[----:B------:R-:W-:Y:S05]  /*9850*/  RET.REL.NODEC R2 `(_ZN7cutlass13device_kernelINS_4gemm6kernel13GemmUniversalIN4cute5tupleIJiiiiEEENS1_10collective13CollectiveMmaINS1_35MainloopSm100TmaUmmaWarpSpecializedILi26ELi2ELi4ENS5_IJNS4_1CILi4EEENSA_ILi2EEENSA_ILi1EEEEEEEENS5_IJNSA_ILi64EEESG_NSA_ILi32EEEEEENS_10bfloat16_tENS5_IJlSD_lEEESJ_SK_NS4_8TiledMMAINS4_8MMA_AtomIJNS4_20SM100_MMA_F16BF16_SSISJ_SJ_fLi64ELi64ELNS4_4UMMA5MajorE0ELSP_0ELNSO_7ScaleInE0ELSQ_0EEEEEENS4_6LayoutINS5_IJSD_SD_SD_EEENS5_IJNSA_ILi0EEESV_SV_EEEEENS5_IJNS4_10UnderscoreESY_SY_EEEEENS4_23SM90_TMA_LOAD_MULTICASTENS4_14ComposedLayoutINS4_7SwizzleILi2ELi4ELi3EEENS4_18smem_ptr_flag_bitsILi16EEENST_INS5_IJNSA_ILi8EEESH_EEENS5_IJSH_SD_EEEEEEEvNS4_8identityES11_S1B_vS1C_EENS_8epilogue10collective18CollectiveEpilogueINS1E_23Sm100TmaWarpSpecializedILi3ELi2ELi16ELb1ELb0EEEJSI_NS5_IJNST_ISG_SD_EENST_ISH_SD_EEEEESJ_SK_SJ_SK_NS1E_6fusion15FusionCallbacksIS1I_NS1M_17LinearCombinationISJ_fSJ_fLNS_15FloatRoundStyleE2EEESI_S1L_JEEENS4_5SM1004TMEM4LOAD26SM100_TMEM_LOAD_16dp256b4xENS4_13SM90_TMA_LOADES1B_NS4_17SM75_U32x4_LDSM_NENS4_14SM90_TMA_STOREES1B_NS4_17SM90_U32x4_STSM_NENS4_39AutoVectorizingCopyWithAssumedAlignmentILi128EEEEEEvvEEEEvNT_6ParamsE) ;  /* 0xffffff6402e87950 */ /* 0x000fea0003c3ffff */
        .weak           $__internal_1_$__cuda_sm10x_tcgen05_guardrail_trap_phase_invalid_during_alloc
        .type           $__internal_1_$__cuda_sm10x_tcgen05_guardrail_trap_phase_invalid_during_alloc,@function
        .size           $__internal_1_$__cuda_sm10x_tcgen05_guardrail_trap_phase_invalid_during_alloc,($__internal_2_$__cuda_sm10x_tcgen05_guardrail_trap_unallocated_columns_being_dealloced - $__internal_1_$__cuda_sm10x_tcgen05_guardrail_trap_phase_invalid_during_alloc)
$__internal_1_$__cuda_sm10x_tcgen05_guardrail_trap_phase_invalid_during_alloc:
[----:B------:R-:W-:Y:S05]  /*9860*/  BPT.TRAP 0x1 ;  /* 0x000000040000795c */ /* 0x000fea0000300000 */
[----:B------:R-:W-:-:S04]  /*9870*/  MOV R5, 0x0 ;  /* 0x0000000000057802 */ /* 0x000fc80000000f00 */
[----:B------:R-:W-:Y:S05]  /*9880*/  RET.REL.NODEC R4 `(_ZN7cutlass13device_kernelINS_4gemm6kernel13GemmUniversalIN4cute5tupleIJiiiiEEENS1_10collective13CollectiveMmaINS1_35MainloopSm100TmaUmmaWarpSpecializedILi26ELi2ELi4ENS5_IJNS4_1CILi4EEENSA_ILi2EEENSA_ILi1EEEEEEEENS5_IJNSA_ILi64EEESG_NSA_ILi32EEEEEENS_10bfloat16_tENS5_IJlSD_lEEESJ_SK_NS4_8TiledMMAINS4_8MMA_AtomIJNS4_20SM100_MMA_F16BF16_SSISJ_SJ_fLi64ELi64ELNS4_4UMMA5MajorE0ELSP_0ELNSO_7ScaleInE0ELSQ_0EEEEEENS4_6LayoutINS5_IJSD_SD_SD_EEENS5_IJNSA_ILi0EEESV_SV_EEEEENS5_IJNS4_10UnderscoreESY_SY_EEEEENS4_23SM90_TMA_LOAD_MULTICASTENS4_14ComposedLayoutINS4_7SwizzleILi2ELi4ELi3EEENS4_18smem_ptr_flag_bitsILi16EEENST_INS5_IJNSA_ILi8EEESH_EEENS5_IJSH_SD_EEEEEEEvNS4_8identityES11_S1B_vS1C_EENS_8epilogue10collective18CollectiveEpilogueINS1E_23Sm100TmaWarpSpecializedILi3ELi2ELi16ELb1ELb0EEEJSI_NS5_IJNST_ISG_SD_EENST_ISH_SD_EEEEESJ_SK_SJ_SK_NS1E_6fusion15FusionCallbacksIS1I_NS1M_17LinearCombinationISJ_fSJ_fLNS_15FloatRoundStyleE2EEESI_S1L_JEEENS4_5SM1004TMEM4LOAD26SM100_TMEM_LOAD_16dp256b4xENS4_13SM90_TMA_LOADES1B_NS4_17SM75_U32x4_LDSM_NENS4_14SM90_TMA_STOREES1B_NS4_17SM90_U32x4_STSM_NENS4_39AutoVectorizingCopyWithAssumedAlignmentILi128EEEEEEvvEEEEvNT_6ParamsE) ;  /* 0xffffff6404dc7950 */ /* 0x000fea0003c3ffff */
        .weak           $__internal_2_$__cuda_sm10x_tcgen05_guardrail_trap_unallocated_columns_being_dealloced
        .type           $__internal_2_$__cuda_sm10x_tcgen05_guardrail_trap_unallocated_columns_being_dealloced,@function
        .size           $__internal_2_$__cuda_sm10x_tcgen05_guardrail_trap_unallocated_columns_being_dealloced,(.L_x_228 - $__internal_2_$__cuda_sm10x_tcgen05_guardrail_trap_unallocated_columns_being_dealloced)
$__internal_2_$__cuda_sm10x_tcgen05_guardrail_trap_unallocated_columns_being_dealloced:
[----:B------:R-:W-:Y:S05]  /*9890*/  BPT.TRAP 0x1 ;  /* 0x000000040000795c */ /* 0x000fea0000300000 */
[----:B------:R-:W-:-:S04]  /*98a0*/  HFMA2 R3, -RZ, RZ, 0, 0 ;  /* 0x00000000ff037431 */ /* 0x000fc800000001ff */
[----:B------:R-:W-:Y:S05]  /*98b0*/  RET.REL.NODEC R2 `(_ZN7cutlass13device_kernelINS_4gemm6kernel13GemmUniversalIN4cute5tupleIJiiiiEEENS1_10collective13CollectiveMmaINS1_35MainloopSm100TmaUmmaWarpSpecializedILi26ELi2ELi4ENS5_IJNS4_1CILi4EEENSA_ILi2EEENSA_ILi1EEEEEEEENS5_IJNSA_ILi64EEESG_NSA_ILi32EEEEEENS_10bfloat16_tENS5_IJlSD_lEEESJ_SK_NS4_8TiledMMAINS4_8MMA_AtomIJNS4_20SM100_MMA_F16BF16_SSISJ_SJ_fLi64ELi64ELNS4_4UMMA5MajorE0ELSP_0ELNSO_7ScaleInE0ELSQ_0EEEEEENS4_6LayoutINS5_IJSD_SD_SD_EEENS5_IJNSA_ILi0EEESV_SV_EEEEENS5_IJNS4_10UnderscoreESY_SY_EEEEENS4_23SM90_TMA_LOAD_MULTICASTENS4_14ComposedLayoutINS4_7SwizzleILi2ELi4ELi3EEENS4_18smem_ptr_flag_bitsILi16EEENST_INS5_IJNSA_ILi8EEESH_EEENS5_IJSH_SD_EEEEEEEvNS4_8identityES11_S1B_vS1C_EENS_8epilogue10collective18CollectiveEpilogueINS1E_23Sm100TmaWarpSpecializedILi3ELi2ELi16ELb1ELb0EEEJSI_NS5_IJNST_ISG_SD_EENST_ISH_SD_EEEEESJ_SK_SJ_SK_NS1E_6fusion15FusionCallbacksIS1I_NS1M_17LinearCombinationISJ_fSJ_fLNS_15FloatRoundStyleE2EEESI_S1L_JEEENS4_5SM1004TMEM4LOAD26SM100_TMEM_LOAD_16dp256b4xENS4_13SM90_TMA_LOADES1B_NS4_17SM75_U32x4_LDSM_NENS4_14SM90_TMA_STOREES1B_NS4_17SM90_U32x4_STSM_NENS4_39AutoVectorizingCopyWithAssumedAlignmentILi128EEEEEEvvEEEEvNT_6ParamsE) ;  /* 0xffffff6402d07950 */ /* 0x000fea0003c3ffff */
.L_x_227:
[----:B------:R-:W-:-:S00]  /*98c0*/  BRA `(.L_x_227) ;  /* 0xfffffffc00fc7947 */ /* 0x000fc0000383ffff */
[----:B------:R-:W-:-:S00]  /*98d0*/  NOP ;  /* 0x0000000000007918 */ /* 0x000fc00000000000 */
        /* <DEDUP_REMOVED lines=10> */
.L_x_228:


//--------------------- .nv.global.init           --------------------------
	.section	.nv.global.init,"aw",@progbits
.nv.global.init:
	.type		$str$27,@object
	.size		$str$27,($str$28 - $str$27)
$str$27:
        /*0000*/ 	.byte	0x28, 0x61, 0x64, 0x64, 0x72, 0x65, 0x73, 0x73, 0x20, 0x26, 0x20, 0x6d, 0x61, 0x73, 0x6b, 0x29
        /*0010*/ 	.byte	0x20, 0x3d, 0x3d, 0x20, 0x30, 0x00
	.type		$str$28,@object
	.size		$str$28,($str$26 - $str$28)
$str$28:
        /*0016*/ 	.byte	0x2f, 0x74, 0x6d, 0x70, 0x2f, 0x63, 0x75, 0x74, 0x6c, 0x61, 0x73, 0x73, 0x5f, 0x73, 0x77, 0x65
        /*0026*/ 	.byte	0x65, 0x70, 0x5f, 0x73, 0x72, 0x63, 0x2f, 0x69, 0x6e, 0x63, 0x6c, 0x75, 0x64, 0x65, 0x2f, 0x63
        /*0036*/ 	.byte	0x75, 0x74, 0x65, 0x2f, 0x70, 0x6f, 0x69, 0x6e, 0x74, 0x65, 0x72, 0x5f, 0x66, 0x6c, 0x61, 0x67
        /*0046*/ 	.byte	0x67, 0x65, 0x64, 0x2e, 0x68, 0x70, 0x70, 0x00
	.type		$str$26,@object
	.size		$str$26,($str$25 - $str$26)
$str$26:
        /*004e*/ 	.byte	0x2f, 0x74, 0x6d, 0x70, 0x2f, 0x63, 0x75, 0x74, 0x6c, 0x61, 0x73, 0x73, 0x5f, 0x73, 0x77, 0x65
        /*005e*/ 	.byte	0x65, 0x70, 0x5f, 0x73, 0x72, 0x63, 0x2f, 0x69, 0x6e, 0x63, 0x6c, 0x75, 0x64, 0x65, 0x2f, 0x63
        /*006e*/ 	.byte	0x75, 0x74, 0x65, 0x2f, 0x61, 0x74, 0x6f, 0x6d, 0x2f, 0x63, 0x6f, 0x70, 0x79, 0x5f, 0x74, 0x72
        /*007e*/ 	.byte	0x61, 0x69, 0x74, 0x73, 0x5f, 0x73, 0x6d, 0x31, 0x30, 0x30, 0x2e, 0x68, 0x70, 0x70, 0x00
	.type		$str$25,@object
	.size		$str$25,(__unnamed_1 - $str$25)
$str$25:
        /*008d*/ 	.byte	0x28, 0x28, 0x75, 0x69, 0x6e, 0x74, 0x33, 0x32, 0x5f, 0x74, 0x28, 0x74, 0x68, 0x72, 0x65, 0x61
        /*009d*/ 	.byte	0x64, 0x49, 0x64, 0x78, 0x2e, 0x78, 0x29, 0x20, 0x2f, 0x20, 0x33, 0x32, 0x29, 0x20, 0x25, 0x20
        /*00ad*/ 	.byte	0x34, 0x29, 0x20, 0x3d, 0x3d, 0x20, 0x28, 0x28, 0x28, 0x74, 0x6d, 0x65, 0x6d, 0x5f, 0x61, 0x64
        /*00bd*/ 	.byte	0x64, 0x72, 0x20, 0x3e, 0x3e, 0x20, 0x31, 0x36, 0x29, 0x20, 0x2f, 0x20, 0x33, 0x32, 0x29, 0x20
        /*00cd*/ 	.byte	0x25, 0x20, 0x34, 0x29, 0x00
	.type		__unnamed_1,@object
	.size		__unnamed_1,(__unnamed_2 - __unnamed_1)
__unnamed_1:
        /*00d2*/ 	.byte	0x61, 0x75, 0x74, 0x6f, 0x20, 0x63, 0x75, 0x74, 0x65, 0x3a, 0x3a, 0x61, 0x73, 0x5f, 0x70, 0x6f
        /* <DEDUP_REMOVED lines=24> */
        /*0262*/ 	.byte	0x30, 0x34, 0x38, 0x3e, 0x3e, 0x3e, 0x3e, 0x5d, 0x00
	.type		__unnamed_2,@object
	.size		__unnamed_2,(.L_2 - __unnamed_2)
__unnamed_2:
        /* <DEDUP_REMOVED lines=45> */
        /*053b*/ 	.byte	0x3e, 0x3e, 0x3e, 0x5d, 0x00
.L_2:


//--------------------- .nv.shared._ZN7cutlass13device_kernelINS_4gemm6kernel13GemmUniversalIN4cute5tupleIJiiiiEEENS1_10collective13CollectiveMmaINS1_35MainloopSm100TmaUmmaWarpSpecializedILi26ELi2ELi4ENS5_IJNS4_1CILi4EEENSA_ILi2EEENSA_ILi1EEEEEEEENS5_IJNSA_ILi64EEESG_NSA_ILi32EEEEEENS_10bfloat16_tENS5_IJlSD_lEEESJ_SK_NS4_8TiledMMAINS4_8MMA_AtomIJNS4_20SM100_MMA_F16BF16_SSISJ_SJ_fLi64ELi64ELNS4_4UMMA5MajorE0ELSP_0ELNSO_7ScaleInE0ELSQ_0EEEEEENS4_6LayoutINS5_IJSD_SD_SD_EEENS5_IJNSA_ILi0EEESV_SV_EEEEENS5_IJNS4_10UnderscoreESY_SY_EEEEENS4_23SM90_TMA_LOAD_MULTICASTENS4_14ComposedLayoutINS4_7SwizzleILi2ELi4ELi3EEENS4_18smem_ptr_flag_bitsILi16EEENST_INS5_IJNSA_ILi8EEESH_EEENS5_IJSH_SD_EEEEEEEvNS4_8identityES11_S1B_vS1C_EENS_8epilogue10collective18CollectiveEpilogueINS1E_23Sm100TmaWarpSpecializedILi3ELi2ELi16ELb1ELb0EEEJSI_NS5_IJNST_ISG_SD_EENST_ISH_SD_EEEEESJ_SK_SJ_SK_NS1E_6fusion15FusionCallbacksIS1I_NS1M_17LinearCombinationISJ_fSJ_fLNS_15FloatRoundStyleE2EEESI_S1L_JEEENS4_5SM1004TMEM4LOAD26SM100_TMEM_LOAD_16dp256b4xENS4_13SM90_TMA_LOADES1B_NS4_17SM75_U32x4_LDSM_NENS4_14SM90_TMA_STOREES1B_NS4_17SM90_U32x4_STSM_NENS4_39AutoVectorizingCopyWithAssumedAlignmentILi128EEEEEEvvEEEEvNT_6ParamsE --------------------------
	.section	.nv.shared._ZN7cutlass13device_kernelINS_4gemm6kernel13GemmUniversalIN4cute5tupleIJiiiiEEENS1_10collective13CollectiveMmaINS1_35MainloopSm100TmaUmmaWarpSpecializedILi26ELi2ELi4ENS5_IJNS4_1CILi4EEENSA_ILi2EEENSA_ILi1EEEEEEEENS5_IJNSA_ILi64EEESG_NSA_ILi32EEEEEENS_10bfloat16_tENS5_IJlSD_lEEESJ_SK_NS4_8TiledMMAINS4_8MMA_AtomIJNS4_20SM100_MMA_F16BF16_SSISJ_SJ_fLi64ELi64ELNS4_4UMMA5MajorE0ELSP_0ELNSO_7ScaleInE0ELSQ_0EEEEEENS4_6LayoutINS5_IJSD_SD_SD_EEENS5_IJNSA_ILi0EEESV_SV_EEEEENS5_IJNS4_10UnderscoreESY_SY_EEEEENS4_23SM90_TMA_LOAD_MULTICASTENS4_14ComposedLayoutINS4_7SwizzleILi2ELi4ELi3EEENS4_18smem_ptr_flag_bitsILi16EEENST_INS5_IJNSA_ILi8EEESH_EEENS5_IJSH_SD_EEEEEEEvNS4_8identityES11_S1B_vS1C_EENS_8epilogue10collective18CollectiveEpilogueINS1E_23Sm100TmaWarpSpecializedILi3ELi2ELi16ELb1ELb0EEEJSI_NS5_IJNST_ISG_SD_EENST_ISH_SD_EEEEESJ_SK_SJ_SK_NS1E_6fusion15FusionCallbacksIS1I_NS1M_17LinearCombinationISJ_fSJ_fLNS_15FloatRoundStyleE2EEESI_S1L_JEEENS4_5SM1004TMEM4LOAD26SM100_TMEM_LOAD_16dp256b4xENS4_13SM90_TMA_LOADES1B_NS4_17SM75_U32x4_LDSM_NENS4_14SM90_TMA_STOREES1B_NS4_17SM90_U32x4_STSM_NENS4_39AutoVectorizingCopyWithAssumedAlignmentILi128EEEEEEvvEEEEvNT_6ParamsE,"aw",@nobits
	.sectionflags	@""
	.align	16
	.zero		1024


//--------------------- .nv.shared.reserved.0     --------------------------
	.section	.nv.shared.reserved.0,"aw",@nobits
	.weak		__nv_reservedSMEM_offset_0_alias
	.size		__nv_reservedSMEM_offset_0_alias, 0, 64
	.other		__nv_reservedSMEM_offset_0_alias,@"STO_CUDA_RESERVED_SHARED STV_DEFAULT"
__nv_reservedSMEM_offset_0_alias:
	.zero		0
.nv.shared.reserved.0:
	.zero		64
	.weak		__nv_reservedSMEM_tcgen05_partition
	.type		__nv_reservedSMEM_tcgen05_partition,@object
	.size		__nv_reservedSMEM_tcgen05_partition,(.L_0 - __nv_reservedSMEM_tcgen05_partition)
__nv_reservedSMEM_tcgen05_partition:
	.zero		32
.L_0:


//--------------------- .nv.global                --------------------------
	.section	.nv.global,"aw",@nobits
.nv.global:
	.type		_ZN40_INTERNAL_08962a72_4_k_cu_69e32a76_234724cute1_E,@object
	.size		_ZN40_INTERNAL_08962a72_4_k_cu_69e32a76_234724cute1_E,(_ZN40_INTERNAL_08962a72_4_k_cu_69e32a76_234724cuda3std3__45__cpo6cbeginE - _ZN40_INTERNAL_08962a72_4_k_cu_69e32a76_234724cute1_E)
_ZN40_INTERNAL_08962a72_4_k_cu_69e32a76_234724cute1_E:
	.zero		1
	.type		_ZN40_INTERNAL_08962a72_4_k_cu_69e32a76_234724cuda3std3__45__cpo6cbeginE,@object
	.size		_ZN40_INTERNAL_08962a72_4_k_cu_69e32a76_234724cuda3std3__45__cpo6cbeginE,(_ZN40_INTERNAL_08962a72_4_k_cu_69e32a76_234724cuda3std3__48in_placeE - _ZN40_INTERNAL_08962a72_4_k_cu_69e32a76_234724cuda3std3__45__cpo6cbeginE)
_ZN40_INTERNAL_08962a72_4_k_cu_69e32a76_234724cuda3std3__45__cpo6cbeginE:
	.zero		1
	.type		_ZN40_INTERNAL_08962a72_4_k_cu_69e32a76_234724cuda3std3__48in_placeE,@object
	.size		_ZN40_INTERNAL_08962a72_4_k_cu_69e32a76_234724cuda3std3__48in_placeE,(_ZN40_INTERNAL_08962a72_4_k_cu_69e32a76_234724cuda3std6ranges3__45__cpo9iter_moveE - _ZN40_INTERNAL_08962a72_4_k_cu_69e32a76_234724cuda3std3__48in_placeE)
_ZN40_INTERNAL_08962a72_4_k_cu_69e32a76_234724cuda3std3__48in_placeE:
	.zero		1
	.type		_ZN40_INTERNAL_08962a72_4_k_cu_69e32a76_234724cuda3std6ranges3__45__cpo9iter_moveE,@object
	.size		_ZN40_INTERNAL_08962a72_4_k_cu_69e32a76_234724cuda3std6ranges3__45__cpo9iter_moveE,(_ZN40_INTERNAL_08962a72_4_k_cu_69e32a76_234724cuda3std3__45__cpo5beginE - _ZN40_INTERNAL_08962a72_4_k_cu_69e32a76_234724cuda3std6ranges3__45__cpo9iter_moveE)
_ZN40_INTERNAL_08962a72_4_k_cu_69e32a76_234724cuda3std6ranges3__45__cpo9iter_moveE:
	.zero		1
	.type		_ZN40_INTERNAL_08962a72_4_k_cu_69e32a76_234724cuda3std3__45__cpo5beginE,@object
	.size		_ZN40_INTERNAL_08962a72_4_k_cu_69e32a76_234724cuda3std3__45__cpo5beginE,(_ZN40_INTERNAL_08962a72_4_k_cu_69e32a76_234724cuda3std3__442_GLOBAL__N__08962a72_4_k_cu_69e32a76_234726ignoreE - _ZN40_INTERNAL_08962a72_4_k_cu_69e32a76_234724cuda3std3__45__cpo5beginE)
_ZN40_INTERNAL_08962a72_4_k_cu_69e32a76_234724cuda3std3__45__cpo5beginE:
	.zero		1
	.type		_ZN40_INTERNAL_08962a72_4_k_cu_69e32a76_234724cuda3std3__442_GLOBAL__N__08962a72_4_k_cu_69e32a76_234726ignoreE,@object
	.size		_ZN40_INTERNAL_08962a72_4_k_cu_69e32a76_234724cuda3std3__442_GLOBAL__N__08962a72_4_k_cu_69e32a76_234726ignoreE,(_ZN40_INTERNAL_08962a72_4_k_cu_69e32a76_234724cute7productE - _ZN40_INTERNAL_08962a72_4_k_cu_69e32a76_234724cuda3std3__442_GLOBAL__N__08962a72_4_k_cu_69e32a76_234726ignoreE)
_ZN40_INTERNAL_08962a72_4_k_cu_69e32a76_234724cuda3std3__442_GLOBAL__N__08962a72_4_k_cu_69e32a76_234726ignoreE:
	.zero		1
	.type		_ZN40_INTERNAL_08962a72_4_k_cu_69e32a76_234724cute7productE,@object
	.size		_ZN40_INTERNAL_08962a72_4_k_cu_69e32a76_234724cute7productE,(_ZN40_INTERNAL_08962a72_4_k_cu_69e32a76_234724cuda3std3__45__cpo3endE - _ZN40_INTERNAL_08962a72_4_k_cu_69e32a76_234724cute7productE)
_ZN40_INTERNAL_08962a72_4_k_cu_69e32a76_234724cute7productE:
	.zero		1
	.type		_ZN40_INTERNAL_08962a72_4_k_cu_69e32a76_234724cuda3std3__45__cpo3endE,@object
	.size		_ZN40_INTERNAL_08962a72_4_k_cu_69e32a76_234724cuda3std3__45__cpo3endE,(_ZN40_INTERNAL_08962a72_4_k_cu_69e32a76_234724cuda3std3__419piecewise_constructE - _ZN40_INTERNAL_08962a72_4_k_cu_69e32a76_234724cuda3std3__45__cpo3endE)
_ZN40_INTERNAL_08962a72_4_k_cu_69e32a76_234724cuda3std3__45__cpo3endE:
	.zero		1
	.type		_ZN40_INTERNAL_08962a72_4_k_cu_69e32a76_234724cuda3std3__419piecewise_constructE,@object
	.size		_ZN40_INTERNAL_08962a72_4_k_cu_69e32a76_234724cuda3std3__419piecewise_constructE,(_ZN40_INTERNAL_08962a72_4_k_cu_69e32a76_234724cuda3std3__45__cpo4cendE - _ZN40_INTERNAL_08962a72_4_k_cu_69e32a76_234724cuda3std3__419piecewise_constructE)
_ZN40_INTERNAL_08962a72_4_k_cu_69e32a76_234724cuda3std3__419piecewise_constructE:
	.zero		1
	.type		_ZN40_INTERNAL_08962a72_4_k_cu_69e32a76_234724cuda3std3__45__cpo4cendE,@object
	.size		_ZN40_INTERNAL_08962a72_4_k_cu_69e32a76_234724cuda3std3__45__cpo4cendE,(_ZN40_INTERNAL_08962a72_4_k_cu_69e32a76_234724cuda3std6ranges3__45__cpo4swapE - _ZN40_INTERNAL_08962a72_4_k_cu_69e32a76_234724cuda3std3__45__cpo4cendE)
_ZN40_INTERNAL_08962a72_4_k_cu_69e32a76_234724cuda3std3__45__cpo4cendE:
	.zero		1
	.type		_ZN40_INTERNAL_08962a72_4_k_cu_69e32a76_234724cuda3std6ranges3__45__cpo4swapE,@object
	.size		_ZN40_INTERNAL_08962a72_4_k_cu_69e32a76_234724cuda3std6ranges3__45__cpo4swapE,(.L_10 - _ZN40_INTERNAL_08962a72_4_k_cu_69e32a76_234724cuda3std6ranges3__45__cpo4swapE)
_ZN40_INTERNAL_08962a72_4_k_cu_69e32a76_234724cuda3std6ranges3__45__cpo4swapE:
	.zero		1
.L_10:


//--------------------- .nv.constant0._ZN7cutlass13device_kernelINS_4gemm6kernel13GemmUniversalIN4cute5tupleIJiiiiEEENS1_10collective13CollectiveMmaINS1_35MainloopSm100TmaUmmaWarpSpecializedILi26ELi2ELi4ENS5_IJNS4_1CILi4EEENSA_ILi2EEENSA_ILi1EEEEEEEENS5_IJNSA_ILi64EEESG_NSA_ILi32EEEEEENS_10bfloat16_tENS5_IJlSD_lEEESJ_SK_NS4_8TiledMMAINS4_8MMA_AtomIJNS4_20SM100_MMA_F16BF16_SSISJ_SJ_fLi64ELi64ELNS4_4UMMA5MajorE0ELSP_0ELNSO_7ScaleInE0ELSQ_0EEEEEENS4_6LayoutINS5_IJSD_SD_SD_EEENS5_IJNSA_ILi0EEESV_SV_EEEEENS5_IJNS4_10UnderscoreESY_SY_EEEEENS4_23SM90_TMA_LOAD_MULTICASTENS4_14ComposedLayoutINS4_7SwizzleILi2ELi4ELi3EEENS4_18smem_ptr_flag_bitsILi16EEENST_INS5_IJNSA_ILi8EEESH_EEENS5_IJSH_SD_EEEEEEEvNS4_8identityES11_S1B_vS1C_EENS_8epilogue10collective18CollectiveEpilogueINS1E_23Sm100TmaWarpSpecializedILi3ELi2ELi16ELb1ELb0EEEJSI_NS5_IJNST_ISG_SD_EENST_ISH_SD_EEEEESJ_SK_SJ_SK_NS1E_6fusion15FusionCallbacksIS1I_NS1M_17LinearCombinationISJ_fSJ_fLNS_15FloatRoundStyleE2EEESI_S1L_JEEENS4_5SM1004TMEM4LOAD26SM100_TMEM_LOAD_16dp256b4xENS4_13SM90_TMA_LOADES1B_NS4_17SM75_U32x4_LDSM_NENS4_14SM90_TMA_STOREES1B_NS4_17SM90_U32x4_STSM_NENS4_39AutoVectorizingCopyWithAssumedAlignmentILi128EEEEEEvvEEEEvNT_6ParamsE --------------------------
	.section	.nv.constant0._ZN7cutlass13device_kernelINS_4gemm6kernel13GemmUniversalIN4cute5tupleIJiiiiEEENS1_10collective13CollectiveMmaINS1_35MainloopSm100TmaUmmaWarpSpecializedILi26ELi2ELi4ENS5_IJNS4_1CILi4EEENSA_ILi2EEENSA_ILi1EEEEEEEENS5_IJNSA_ILi64EEESG_NSA_ILi32EEEEEENS_10bfloat16_tENS5_IJlSD_lEEESJ_SK_NS4_8TiledMMAINS4_8MMA_AtomIJNS4_20SM100_MMA_F16BF16_SSISJ_SJ_fLi64ELi64ELNS4_4UMMA5MajorE0ELSP_0ELNSO_7ScaleInE0ELSQ_0EEEEEENS4_6LayoutINS5_IJSD_SD_SD_EEENS5_IJNSA_ILi0EEESV_SV_EEEEENS5_IJNS4_10UnderscoreESY_SY_EEEEENS4_23SM90_TMA_LOAD_MULTICASTENS4_14ComposedLayoutINS4_7SwizzleILi2ELi4ELi3EEENS4_18smem_ptr_flag_bitsILi16EEENST_INS5_IJNSA_ILi8EEESH_EEENS5_IJSH_SD_EEEEEEEvNS4_8identityES11_S1B_vS1C_EENS_8epilogue10collective18CollectiveEpilogueINS1E_23Sm100TmaWarpSpecializedILi3ELi2ELi16ELb1ELb0EEEJSI_NS5_IJNST_ISG_SD_EENST_ISH_SD_EEEEESJ_SK_SJ_SK_NS1E_6fusion15FusionCallbacksIS1I_NS1M_17LinearCombinationISJ_fSJ_fLNS_15FloatRoundStyleE2EEESI_S1L_JEEENS4_5SM1004TMEM4LOAD26SM100_TMEM_LOAD_16dp256b4xENS4_13SM90_TMA_LOADES1B_NS4_17SM75_U32x4_LDSM_NENS4_14SM90_TMA_STOREES1B_NS4_17SM90_U32x4_STSM_NENS4_39AutoVectorizingCopyWithAssumedAlignmentILi128EEEEEEvvEEEEvNT_6ParamsE,"a",@progbits
	.sectionflags	@""
	.align	4
.nv.constant0._ZN7cutlass13device_kernelINS_4gemm6kernel13GemmUniversalIN4cute5tupleIJiiiiEEENS1_10collective13CollectiveMmaINS1_35MainloopSm100TmaUmmaWarpSpecializedILi26ELi2ELi4ENS5_IJNS4_1CILi4EEENSA_ILi2EEENSA_ILi1EEEEEEEENS5_IJNSA_ILi64EEESG_NSA_ILi32EEEEEENS_10bfloat16_tENS5_IJlSD_lEEESJ_SK_NS4_8TiledMMAINS4_8MMA_AtomIJNS4_20SM100_MMA_F16BF16_SSISJ_SJ_fLi64ELi64ELNS4_4UMMA5MajorE0ELSP_0ELNSO_7ScaleInE0ELSQ_0EEEEEENS4_6LayoutINS5_IJSD_SD_SD_EEENS5_IJNSA_ILi0EEESV_SV_EEEEENS5_IJNS4_10UnderscoreESY_SY_EEEEENS4_23SM90_TMA_LOAD_MULTICASTENS4_14ComposedLayoutINS4_7SwizzleILi2ELi4ELi3EEENS4_18smem_ptr_flag_bitsILi16EEENST_INS5_IJNSA_ILi8EEESH_EEENS5_IJSH_SD_EEEEEEEvNS4_8identityES11_S1B_vS1C_EENS_8epilogue10collective18CollectiveEpilogueINS1E_23Sm100TmaWarpSpecializedILi3ELi2ELi16ELb1ELb0EEEJSI_NS5_IJNST_ISG_SD_EENST_ISH_SD_EEEEESJ_SK_SJ_SK_NS1E_6fusion15FusionCallbacksIS1I_NS1M_17LinearCombinationISJ_fSJ_fLNS_15FloatRoundStyleE2EEESI_S1L_JEEENS4_5SM1004TMEM4LOAD26SM100_TMEM_LOAD_16dp256b4xENS4_13SM90_TMA_LOADES1B_NS4_17SM75_U32x4_LDSM_NENS4_14SM90_TMA_STOREES1B_NS4_17SM90_U32x4_STSM_NENS4_39AutoVectorizingCopyWithAssumedAlignmentILi128EEEEEEvvEEEEvNT_6ParamsE:
	.zero		2944


//--------------------- SYMBOLS --------------------------

	.type		.nv.reservedSmem.offset0,@object
	.size		.nv.reservedSmem.offset0,0x4
	.type		.nv.reservedSmem.cap,@object
	.size		.nv.reservedSmem.cap,0x4
	.type		__assertfail,@function
